//
// Generated by NVIDIA NVVM Compiler
//
// Compiler Build ID: CL-36424714
// Cuda compilation tools, release 13.0, V13.0.88
// Based on NVVM 20.0.0
//

.version 9.0
.target sm_100
.address_size 64

	// .globl	_Z15corr_abs_kernelP6float2S0_Pfi

.visible .entry _Z15corr_abs_kernelP6float2S0_Pfi(
	.param .u64 .ptr .align 1 _Z15corr_abs_kernelP6float2S0_Pfi_param_0,
	.param .u64 .ptr .align 1 _Z15corr_abs_kernelP6float2S0_Pfi_param_1,
	.param .u64 .ptr .align 1 _Z15corr_abs_kernelP6float2S0_Pfi_param_2,
	.param .u32 _Z15corr_abs_kernelP6float2S0_Pfi_param_3
)
{
	.reg .pred 	%p<2>;
	.reg .b32 	%r<6>;
	.reg .b32 	%f<12>;
	.reg .b64 	%rd<12>;

	ld.param.u64 	%rd1, [_Z15corr_abs_kernelP6float2S0_Pfi_param_0];
	ld.param.u64 	%rd2, [_Z15corr_abs_kernelP6float2S0_Pfi_param_1];
	ld.param.u64 	%rd3, [_Z15corr_abs_kernelP6float2S0_Pfi_param_2];
	ld.param.u32 	%r2, [_Z15corr_abs_kernelP6float2S0_Pfi_param_3];
	mov.u32 	%r3, %ctaid.x;
	mov.u32 	%r4, %ntid.x;
	mov.u32 	%r5, %tid.x;
	mad.lo.s32 	%r1, %r3, %r4, %r5;
	setp.ge.s32 	%p1, %r1, %r2;
	@%p1 bra 	$L__BB0_2;
	cvta.to.global.u64 	%rd4, %rd1;
	cvta.to.global.u64 	%rd5, %rd3;
	cvta.to.global.u64 	%rd6, %rd2;
	mul.wide.s32 	%rd7, %r1, 8;
	add.s64 	%rd8, %rd4, %rd7;
	ld.global.v2.f32 	{%f1, %f2}, [%rd8+128];
	ld.global.v2.f32 	{%f3, %f4}, [%rd8];
	mul.f32 	%f5, %f2, %f4;
	fma.rn.f32 	%f6, %f1, %f3, %f5;
	mul.f32 	%f7, %f2, %f3;
	mul.f32 	%f8, %f1, %f4;
	sub.f32 	%f9, %f7, %f8;
	mul.f32 	%f10, %f4, %f4;
	fma.rn.f32 	%f11, %f3, %f3, %f10;
	mul.wide.s32 	%rd9, %r1, 4;
	add.s64 	%rd10, %rd5, %rd9;
	st.global.f32 	[%rd10], %f11;
	add.s64 	%rd11, %rd6, %rd7;
	st.global.v2.f32 	[%rd11], {%f6, %f9};
$L__BB0_2:
	ret;

}
	// .globl	_Z19mov_avg_cplx_kernelP6float2PfS0_S1_i
.visible .entry _Z19mov_avg_cplx_kernelP6float2PfS0_S1_i(
	.param .u64 .ptr .align 1 _Z19mov_avg_cplx_kernelP6float2PfS0_S1_i_param_0,
	.param .u64 .ptr .align 1 _Z19mov_avg_cplx_kernelP6float2PfS0_S1_i_param_1,
	.param .u64 .ptr .align 1 _Z19mov_avg_cplx_kernelP6float2PfS0_S1_i_param_2,
	.param .u64 .ptr .align 1 _Z19mov_avg_cplx_kernelP6float2PfS0_S1_i_param_3,
	.param .u32 _Z19mov_avg_cplx_kernelP6float2PfS0_S1_i_param_4
)
{
	.reg .pred 	%p<3>;
	.reg .b32 	%r<7>;
	.reg .b32 	%f<325>;
	.reg .b64 	%rd<18>;

	ld.param.u64 	%rd2, [_Z19mov_avg_cplx_kernelP6float2PfS0_S1_i_param_0];
	ld.param.u64 	%rd3, [_Z19mov_avg_cplx_kernelP6float2PfS0_S1_i_param_1];
	ld.param.u64 	%rd4, [_Z19mov_avg_cplx_kernelP6float2PfS0_S1_i_param_2];
	ld.param.u64 	%rd5, [_Z19mov_avg_cplx_kernelP6float2PfS0_S1_i_param_3];
	ld.param.u32 	%r2, [_Z19mov_avg_cplx_kernelP6float2PfS0_S1_i_param_4];
	cvta.to.global.u64 	%rd1, %rd5;
	mov.u32 	%r3, %ctaid.x;
	mov.u32 	%r4, %ntid.x;
	mov.u32 	%r5, %tid.x;
	mad.lo.s32 	%r1, %r3, %r4, %r5;
	setp.ge.s32 	%p1, %r1, %r2;
	@%p1 bra 	$L__BB1_4;
	cvta.to.global.u64 	%rd6, %rd3;
	cvta.to.global.u64 	%rd7, %rd2;
	cvta.to.global.u64 	%rd8, %rd4;
	mul.wide.s32 	%rd9, %r1, 8;
	add.s64 	%rd10, %rd7, %rd9;
	ld.global.v2.f32 	{%f4, %f5}, [%rd10];
	add.f32 	%f6, %f4, 0f00000000;
	add.f32 	%f7, %f5, 0f00000000;
	ld.global.f32 	%f8, [%rd10+8];
	add.f32 	%f9, %f6, %f8;
	ld.global.f32 	%f10, [%rd10+12];
	add.f32 	%f11, %f7, %f10;
	ld.global.f32 	%f12, [%rd10+16];
	add.f32 	%f13, %f9, %f12;
	ld.global.f32 	%f14, [%rd10+20];
	add.f32 	%f15, %f11, %f14;
	ld.global.f32 	%f16, [%rd10+24];
	add.f32 	%f17, %f13, %f16;
	ld.global.f32 	%f18, [%rd10+28];
	add.f32 	%f19, %f15, %f18;
	ld.global.f32 	%f20, [%rd10+32];
	add.f32 	%f21, %f17, %f20;
	ld.global.f32 	%f22, [%rd10+36];
	add.f32 	%f23, %f19, %f22;
	ld.global.f32 	%f24, [%rd10+40];
	add.f32 	%f25, %f21, %f24;
	ld.global.f32 	%f26, [%rd10+44];
	add.f32 	%f27, %f23, %f26;
	ld.global.f32 	%f28, [%rd10+48];
	add.f32 	%f29, %f25, %f28;
	ld.global.f32 	%f30, [%rd10+52];
	add.f32 	%f31, %f27, %f30;
	ld.global.f32 	%f32, [%rd10+56];
	add.f32 	%f33, %f29, %f32;
	ld.global.f32 	%f34, [%rd10+60];
	add.f32 	%f35, %f31, %f34;
	ld.global.f32 	%f36, [%rd10+64];
	add.f32 	%f37, %f33, %f36;
	ld.global.f32 	%f38, [%rd10+68];
	add.f32 	%f39, %f35, %f38;
	ld.global.f32 	%f40, [%rd10+72];
	add.f32 	%f41, %f37, %f40;
	ld.global.f32 	%f42, [%rd10+76];
	add.f32 	%f43, %f39, %f42;
	ld.global.f32 	%f44, [%rd10+80];
	add.f32 	%f45, %f41, %f44;
	ld.global.f32 	%f46, [%rd10+84];
	add.f32 	%f47, %f43, %f46;
	ld.global.f32 	%f48, [%rd10+88];
	add.f32 	%f49, %f45, %f48;
	ld.global.f32 	%f50, [%rd10+92];
	add.f32 	%f51, %f47, %f50;
	ld.global.f32 	%f52, [%rd10+96];
	add.f32 	%f53, %f49, %f52;
	ld.global.f32 	%f54, [%rd10+100];
	add.f32 	%f55, %f51, %f54;
	ld.global.f32 	%f56, [%rd10+104];
	add.f32 	%f57, %f53, %f56;
	ld.global.f32 	%f58, [%rd10+108];
	add.f32 	%f59, %f55, %f58;
	ld.global.f32 	%f60, [%rd10+112];
	add.f32 	%f61, %f57, %f60;
	ld.global.f32 	%f62, [%rd10+116];
	add.f32 	%f63, %f59, %f62;
	ld.global.f32 	%f64, [%rd10+120];
	add.f32 	%f65, %f61, %f64;
	ld.global.f32 	%f66, [%rd10+124];
	add.f32 	%f67, %f63, %f66;
	ld.global.f32 	%f68, [%rd10+128];
	add.f32 	%f69, %f65, %f68;
	ld.global.f32 	%f70, [%rd10+132];
	add.f32 	%f71, %f67, %f70;
	ld.global.f32 	%f72, [%rd10+136];
	add.f32 	%f73, %f69, %f72;
	ld.global.f32 	%f74, [%rd10+140];
	add.f32 	%f75, %f71, %f74;
	ld.global.f32 	%f76, [%rd10+144];
	add.f32 	%f77, %f73, %f76;
	ld.global.f32 	%f78, [%rd10+148];
	add.f32 	%f79, %f75, %f78;
	ld.global.f32 	%f80, [%rd10+152];
	add.f32 	%f81, %f77, %f80;
	ld.global.f32 	%f82, [%rd10+156];
	add.f32 	%f83, %f79, %f82;
	ld.global.f32 	%f84, [%rd10+160];
	add.f32 	%f85, %f81, %f84;
	ld.global.f32 	%f86, [%rd10+164];
	add.f32 	%f87, %f83, %f86;
	ld.global.f32 	%f88, [%rd10+168];
	add.f32 	%f89, %f85, %f88;
	ld.global.f32 	%f90, [%rd10+172];
	add.f32 	%f91, %f87, %f90;
	ld.global.f32 	%f92, [%rd10+176];
	add.f32 	%f93, %f89, %f92;
	ld.global.f32 	%f94, [%rd10+180];
	add.f32 	%f95, %f91, %f94;
	ld.global.f32 	%f96, [%rd10+184];
	add.f32 	%f97, %f93, %f96;
	ld.global.f32 	%f98, [%rd10+188];
	add.f32 	%f99, %f95, %f98;
	ld.global.f32 	%f100, [%rd10+192];
	add.f32 	%f101, %f97, %f100;
	ld.global.f32 	%f102, [%rd10+196];
	add.f32 	%f103, %f99, %f102;
	ld.global.f32 	%f104, [%rd10+200];
	add.f32 	%f105, %f101, %f104;
	ld.global.f32 	%f106, [%rd10+204];
	add.f32 	%f107, %f103, %f106;
	ld.global.f32 	%f108, [%rd10+208];
	add.f32 	%f109, %f105, %f108;
	ld.global.f32 	%f110, [%rd10+212];
	add.f32 	%f111, %f107, %f110;
	ld.global.f32 	%f112, [%rd10+216];
	add.f32 	%f113, %f109, %f112;
	ld.global.f32 	%f114, [%rd10+220];
	add.f32 	%f115, %f111, %f114;
	ld.global.f32 	%f116, [%rd10+224];
	add.f32 	%f117, %f113, %f116;
	ld.global.f32 	%f118, [%rd10+228];
	add.f32 	%f119, %f115, %f118;
	ld.global.f32 	%f120, [%rd10+232];
	add.f32 	%f121, %f117, %f120;
	ld.global.f32 	%f122, [%rd10+236];
	add.f32 	%f123, %f119, %f122;
	ld.global.f32 	%f124, [%rd10+240];
	add.f32 	%f125, %f121, %f124;
	ld.global.f32 	%f126, [%rd10+244];
	add.f32 	%f127, %f123, %f126;
	ld.global.f32 	%f128, [%rd10+248];
	add.f32 	%f129, %f125, %f128;
	ld.global.f32 	%f130, [%rd10+252];
	add.f32 	%f131, %f127, %f130;
	ld.global.f32 	%f132, [%rd10+256];
	add.f32 	%f133, %f129, %f132;
	ld.global.f32 	%f134, [%rd10+260];
	add.f32 	%f135, %f131, %f134;
	ld.global.f32 	%f136, [%rd10+264];
	add.f32 	%f137, %f133, %f136;
	ld.global.f32 	%f138, [%rd10+268];
	add.f32 	%f139, %f135, %f138;
	ld.global.f32 	%f140, [%rd10+272];
	add.f32 	%f141, %f137, %f140;
	ld.global.f32 	%f142, [%rd10+276];
	add.f32 	%f143, %f139, %f142;
	ld.global.f32 	%f144, [%rd10+280];
	add.f32 	%f145, %f141, %f144;
	ld.global.f32 	%f146, [%rd10+284];
	add.f32 	%f147, %f143, %f146;
	ld.global.f32 	%f148, [%rd10+288];
	add.f32 	%f149, %f145, %f148;
	ld.global.f32 	%f150, [%rd10+292];
	add.f32 	%f151, %f147, %f150;
	ld.global.f32 	%f152, [%rd10+296];
	add.f32 	%f153, %f149, %f152;
	ld.global.f32 	%f154, [%rd10+300];
	add.f32 	%f155, %f151, %f154;
	ld.global.f32 	%f156, [%rd10+304];
	add.f32 	%f157, %f153, %f156;
	ld.global.f32 	%f158, [%rd10+308];
	add.f32 	%f159, %f155, %f158;
	ld.global.f32 	%f160, [%rd10+312];
	add.f32 	%f161, %f157, %f160;
	ld.global.f32 	%f162, [%rd10+316];
	add.f32 	%f163, %f159, %f162;
	ld.global.f32 	%f164, [%rd10+320];
	add.f32 	%f165, %f161, %f164;
	ld.global.f32 	%f166, [%rd10+324];
	add.f32 	%f167, %f163, %f166;
	ld.global.f32 	%f168, [%rd10+328];
	add.f32 	%f169, %f165, %f168;
	ld.global.f32 	%f170, [%rd10+332];
	add.f32 	%f171, %f167, %f170;
	ld.global.f32 	%f172, [%rd10+336];
	add.f32 	%f173, %f169, %f172;
	ld.global.f32 	%f174, [%rd10+340];
	add.f32 	%f175, %f171, %f174;
	ld.global.f32 	%f176, [%rd10+344];
	add.f32 	%f177, %f173, %f176;
	ld.global.f32 	%f178, [%rd10+348];
	add.f32 	%f179, %f175, %f178;
	ld.global.f32 	%f180, [%rd10+352];
	add.f32 	%f181, %f177, %f180;
	ld.global.f32 	%f182, [%rd10+356];
	add.f32 	%f183, %f179, %f182;
	ld.global.f32 	%f184, [%rd10+360];
	add.f32 	%f185, %f181, %f184;
	ld.global.f32 	%f186, [%rd10+364];
	add.f32 	%f187, %f183, %f186;
	ld.global.f32 	%f188, [%rd10+368];
	add.f32 	%f189, %f185, %f188;
	ld.global.f32 	%f190, [%rd10+372];
	add.f32 	%f191, %f187, %f190;
	ld.global.f32 	%f192, [%rd10+376];
	add.f32 	%f1, %f189, %f192;
	ld.global.f32 	%f193, [%rd10+380];
	add.f32 	%f2, %f191, %f193;
	mul.wide.s32 	%rd11, %r1, 4;
	add.s64 	%rd12, %rd6, %rd11;
	ld.global.f32 	%f194, [%rd12];
	add.f32 	%f195, %f194, 0f00000000;
	ld.global.f32 	%f196, [%rd12+4];
	add.f32 	%f197, %f195, %f196;
	ld.global.f32 	%f198, [%rd12+8];
	add.f32 	%f199, %f197, %f198;
	ld.global.f32 	%f200, [%rd12+12];
	add.f32 	%f201, %f199, %f200;
	ld.global.f32 	%f202, [%rd12+16];
	add.f32 	%f203, %f201, %f202;
	ld.global.f32 	%f204, [%rd12+20];
	add.f32 	%f205, %f203, %f204;
	ld.global.f32 	%f206, [%rd12+24];
	add.f32 	%f207, %f205, %f206;
	ld.global.f32 	%f208, [%rd12+28];
	add.f32 	%f209, %f207, %f208;
	ld.global.f32 	%f210, [%rd12+32];
	add.f32 	%f211, %f209, %f210;
	ld.global.f32 	%f212, [%rd12+36];
	add.f32 	%f213, %f211, %f212;
	ld.global.f32 	%f214, [%rd12+40];
	add.f32 	%f215, %f213, %f214;
	ld.global.f32 	%f216, [%rd12+44];
	add.f32 	%f217, %f215, %f216;
	ld.global.f32 	%f218, [%rd12+48];
	add.f32 	%f219, %f217, %f218;
	ld.global.f32 	%f220, [%rd12+52];
	add.f32 	%f221, %f219, %f220;
	ld.global.f32 	%f222, [%rd12+56];
	add.f32 	%f223, %f221, %f222;
	ld.global.f32 	%f224, [%rd12+60];
	add.f32 	%f225, %f223, %f224;
	ld.global.f32 	%f226, [%rd12+64];
	add.f32 	%f227, %f225, %f226;
	ld.global.f32 	%f228, [%rd12+68];
	add.f32 	%f229, %f227, %f228;
	ld.global.f32 	%f230, [%rd12+72];
	add.f32 	%f231, %f229, %f230;
	ld.global.f32 	%f232, [%rd12+76];
	add.f32 	%f233, %f231, %f232;
	ld.global.f32 	%f234, [%rd12+80];
	add.f32 	%f235, %f233, %f234;
	ld.global.f32 	%f236, [%rd12+84];
	add.f32 	%f237, %f235, %f236;
	ld.global.f32 	%f238, [%rd12+88];
	add.f32 	%f239, %f237, %f238;
	ld.global.f32 	%f240, [%rd12+92];
	add.f32 	%f241, %f239, %f240;
	ld.global.f32 	%f242, [%rd12+96];
	add.f32 	%f243, %f241, %f242;
	ld.global.f32 	%f244, [%rd12+100];
	add.f32 	%f245, %f243, %f244;
	ld.global.f32 	%f246, [%rd12+104];
	add.f32 	%f247, %f245, %f246;
	ld.global.f32 	%f248, [%rd12+108];
	add.f32 	%f249, %f247, %f248;
	ld.global.f32 	%f250, [%rd12+112];
	add.f32 	%f251, %f249, %f250;
	ld.global.f32 	%f252, [%rd12+116];
	add.f32 	%f253, %f251, %f252;
	ld.global.f32 	%f254, [%rd12+120];
	add.f32 	%f255, %f253, %f254;
	ld.global.f32 	%f256, [%rd12+124];
	add.f32 	%f257, %f255, %f256;
	ld.global.f32 	%f258, [%rd12+128];
	add.f32 	%f259, %f257, %f258;
	ld.global.f32 	%f260, [%rd12+132];
	add.f32 	%f261, %f259, %f260;
	ld.global.f32 	%f262, [%rd12+136];
	add.f32 	%f263, %f261, %f262;
	ld.global.f32 	%f264, [%rd12+140];
	add.f32 	%f265, %f263, %f264;
	ld.global.f32 	%f266, [%rd12+144];
	add.f32 	%f267, %f265, %f266;
	ld.global.f32 	%f268, [%rd12+148];
	add.f32 	%f269, %f267, %f268;
	ld.global.f32 	%f270, [%rd12+152];
	add.f32 	%f271, %f269, %f270;
	ld.global.f32 	%f272, [%rd12+156];
	add.f32 	%f273, %f271, %f272;
	ld.global.f32 	%f274, [%rd12+160];
	add.f32 	%f275, %f273, %f274;
	ld.global.f32 	%f276, [%rd12+164];
	add.f32 	%f277, %f275, %f276;
	ld.global.f32 	%f278, [%rd12+168];
	add.f32 	%f279, %f277, %f278;
	ld.global.f32 	%f280, [%rd12+172];
	add.f32 	%f281, %f279, %f280;
	ld.global.f32 	%f282, [%rd12+176];
	add.f32 	%f283, %f281, %f282;
	ld.global.f32 	%f284, [%rd12+180];
	add.f32 	%f285, %f283, %f284;
	ld.global.f32 	%f286, [%rd12+184];
	add.f32 	%f287, %f285, %f286;
	ld.global.f32 	%f288, [%rd12+188];
	add.f32 	%f289, %f287, %f288;
	ld.global.f32 	%f290, [%rd12+192];
	add.f32 	%f291, %f289, %f290;
	ld.global.f32 	%f292, [%rd12+196];
	add.f32 	%f293, %f291, %f292;
	ld.global.f32 	%f294, [%rd12+200];
	add.f32 	%f295, %f293, %f294;
	ld.global.f32 	%f296, [%rd12+204];
	add.f32 	%f297, %f295, %f296;
	ld.global.f32 	%f298, [%rd12+208];
	add.f32 	%f299, %f297, %f298;
	ld.global.f32 	%f300, [%rd12+212];
	add.f32 	%f301, %f299, %f300;
	ld.global.f32 	%f302, [%rd12+216];
	add.f32 	%f303, %f301, %f302;
	ld.global.f32 	%f304, [%rd12+220];
	add.f32 	%f305, %f303, %f304;
	ld.global.f32 	%f306, [%rd12+224];
	add.f32 	%f307, %f305, %f306;
	ld.global.f32 	%f308, [%rd12+228];
	add.f32 	%f309, %f307, %f308;
	ld.global.f32 	%f310, [%rd12+232];
	add.f32 	%f311, %f309, %f310;
	ld.global.f32 	%f312, [%rd12+236];
	add.f32 	%f313, %f311, %f312;
	ld.global.f32 	%f314, [%rd12+240];
	add.f32 	%f315, %f313, %f314;
	ld.global.f32 	%f316, [%rd12+244];
	add.f32 	%f317, %f315, %f316;
	ld.global.f32 	%f318, [%rd12+248];
	add.f32 	%f319, %f317, %f318;
	ld.global.f32 	%f320, [%rd12+252];
	add.f32 	%f3, %f319, %f320;
	add.s64 	%rd13, %rd8, %rd9;
	st.global.v2.f32 	[%rd13], {%f1, %f2};
	setp.neu.f32 	%p2, %f3, 0f00000000;
	@%p2 bra 	$L__BB1_3;
	add.s64 	%rd17, %rd1, %rd11;
	mov.b32 	%r6, 0;
	st.global.u32 	[%rd17], %r6;
	bra.uni 	$L__BB1_4;
$L__BB1_3:
	mul.f32 	%f321, %f1, %f1;
	fma.rn.f32 	%f322, %f2, %f2, %f321;
	sqrt.rn.f32 	%f323, %f322;
	div.rn.f32 	%f324, %f323, %f3;
	add.s64 	%rd15, %rd1, %rd11;
	st.global.f32 	[%rd15], %f324;
$L__BB1_4:
	ret;

}


// ===== COMPILED SASS (sm_100) =====

	.target	sm_100

	.elftype	@"ET_EXEC"


//--------------------- .note.nv.tkinfo           --------------------------
	.section	.note.nv.tkinfo,"",@"SHT_NOTE"
	.sectionflags	@"SHF_NOTE_NV_TKINFO"
	.tkinfo
        /*0018*/ 	.word	0x00000002
        /*0030*/ 	.string	""
        /*0030*/ 	.string	"ptxas"
        /*0030*/ 	.string	"Cuda compilation tools, release 13.0, V13.0.88"
        /*0030*/ 	.string	"Build cuda_13.0.r13.0/compiler.36424714_0"
        /*0030*/ 	.string	"-arch sm_100 -m 64 "



//--------------------- .note.nv.cuinfo           --------------------------
	.section	.note.nv.cuinfo,"",@"SHT_NOTE"
	.sectionflags	@"SHF_NOTE_NV_CUINFO"
        /*0018*/ 	.short	0x0002
        /*001a*/ 	.short	0x0064
        /*001c*/ 	.short	0x0082
	.zero		2


//--------------------- .nv.info                  --------------------------
	.section	.nv.info,"",@"SHT_CUDA_INFO"
	.align	4


	//----- nvinfo : EIATTR_REGCOUNT
	.align		4
        /*0000*/ 	.byte	0x04, 0x2f
        /*0002*/ 	.short	(.L_1 - .L_0)
	.align		4
.L_0:
        /*0004*/ 	.word	index@(_Z15corr_abs_kernelP6float2S0_Pfi)
        /*0008*/ 	.word	0x00000012


	//----- nvinfo : EIATTR_FRAME_SIZE
	.align		4
.L_1:
        /*000c*/ 	.byte	0x04, 0x11
        /*000e*/ 	.short	(.L_3 - .L_2)
	.align		4
.L_2:
        /*0010*/ 	.word	index@(_Z15corr_abs_kernelP6float2S0_Pfi)
        /*0014*/ 	.word	0x00000000


	//----- nvinfo : EIATTR_REGCOUNT
	.align		4
.L_3:
        /*0018*/ 	.byte	0x04, 0x2f
        /*001a*/ 	.short	(.L_5 - .L_4)
	.align		4
.L_4:
        /*001c*/ 	.word	index@(_Z19mov_avg_cplx_kernelP6float2PfS0_S1_i)
        /*0020*/ 	.word	0x00000020


	//----- nvinfo : EIATTR_FRAME_SIZE
	.align		4
.L_5:
        /*0024*/ 	.byte	0x04, 0x11
        /*0026*/ 	.short	(.L_7 - .L_6)
	.align		4
.L_6:
        /*0028*/ 	.word	index@($__internal_1_$__cuda_sm3x_div_rn_noftz_f32_slowpath)
        /*002c*/ 	.word	0x00000000


	//----- nvinfo : EIATTR_FRAME_SIZE
	.align		4
.L_7:
        /*0030*/ 	.byte	0x04, 0x11
        /*0032*/ 	.short	(.L_9 - .L_8)
	.align		4
.L_8:
        /*0034*/ 	.word	index@($__internal_0_$__cuda_sm20_sqrt_rn_f32_slowpath)
        /*0038*/ 	.word	0x00000000


	//----- nvinfo : EIATTR_FRAME_SIZE
	.align		4
.L_9:
        /*003c*/ 	.byte	0x04, 0x11
        /*003e*/ 	.short	(.L_11 - .L_10)
	.align		4
.L_10:
        /*0040*/ 	.word	index@(_Z19mov_avg_cplx_kernelP6float2PfS0_S1_i)
        /*0044*/ 	.word	0x00000000


	//----- nvinfo : EIATTR_MIN_STACK_SIZE
	.align		4
.L_11:
        /*0048*/ 	.byte	0x04, 0x12
        /*004a*/ 	.short	(.L_13 - .L_12)
	.align		4
.L_12:
        /*004c*/ 	.word	index@(_Z19mov_avg_cplx_kernelP6float2PfS0_S1_i)
        /*0050*/ 	.word	0x00000000


	//----- nvinfo : EIATTR_MIN_STACK_SIZE
	.align		4
.L_13:
        /*0054*/ 	.byte	0x04, 0x12
        /*0056*/ 	.short	(.L_15 - .L_14)
	.align		4
.L_14:
        /*0058*/ 	.word	index@(_Z15corr_abs_kernelP6float2S0_Pfi)
        /*005c*/ 	.word	0x00000000
.L_15:


//--------------------- .nv.compat                --------------------------
	.section	.nv.compat,"",@"SHT_CUDA_COMPAT_INFO"
	.align	4
        /*0000*/ 	.byte	0x02, 0x09, 0x00, 0x00, 0x02, 0x02, 0x01, 0x00, 0x02, 0x05, 0x05, 0x00, 0x03, 0x07, 0x01, 0x01
        /*0010*/ 	.byte	0x02, 0x03, 0x00, 0x00, 0x02, 0x06, 0x01, 0x00, 0x04, 0x0b, 0x08, 0x00, 0x01, 0x00, 0x00, 0x00
        /*0020*/ 	.byte	0x00, 0x00, 0x00, 0x00


//--------------------- .nv.info._Z19mov_avg_cplx_kernelP6float2PfS0_S1_i --------------------------
	.section	.nv.info._Z19mov_avg_cplx_kernelP6float2PfS0_S1_i,"",@"SHT_CUDA_INFO"
	.sectionflags	@""
	.align	4


	//----- nvinfo : EIATTR_CUDA_API_VERSION
	.align		4
        /*0000*/ 	.byte	0x04, 0x37
        /*0002*/ 	.short	(.L_17 - .L_16)
.L_16:
        /*0004*/ 	.word	0x00000082


	//----- nvinfo : EIATTR_KPARAM_INFO
	.align		4
.L_17:
        /*0008*/ 	.byte	0x04, 0x17
        /*000a*/ 	.short	(.L_19 - .L_18)
.L_18:
        /*000c*/ 	.word	0x00000000
        /*0010*/ 	.short	0x0004
        /*0012*/ 	.short	0x0020
        /*0014*/ 	.byte	0x00, 0xf0, 0x11, 0x00


	//----- nvinfo : EIATTR_KPARAM_INFO
	.align		4
.L_19:
        /*0018*/ 	.byte	0x04, 0x17
        /*001a*/ 	.short	(.L_21 - .L_20)
.L_20:
        /*001c*/ 	.word	0x00000000
        /*0020*/ 	.short	0x0003
        /*0022*/ 	.short	0x0018
        /*0024*/ 	.byte	0x00, 0xf5, 0x21, 0x00


	//----- nvinfo : EIATTR_KPARAM_INFO
	.align		4
.L_21:
        /*0028*/ 	.byte	0x04, 0x17
        /*002a*/ 	.short	(.L_23 - .L_22)
.L_22:
        /*002c*/ 	.word	0x00000000
        /*0030*/ 	.short	0x0002
        /*0032*/ 	.short	0x0010
        /*0034*/ 	.byte	0x00, 0xf5, 0x21, 0x00


	//----- nvinfo : EIATTR_KPARAM_INFO
	.align		4
.L_23:
        /*0038*/ 	.byte	0x04, 0x17
        /*003a*/ 	.short	(.L_25 - .L_24)
.L_24:
        /*003c*/ 	.word	0x00000000
        /*0040*/ 	.short	0x0001
        /*0042*/ 	.short	0x0008
        /*0044*/ 	.byte	0x00, 0xf5, 0x21, 0x00


	//----- nvinfo : EIATTR_KPARAM_INFO
	.align		4
.L_25:
        /*0048*/ 	.byte	0x04, 0x17
        /*004a*/ 	.short	(.L_27 - .L_26)
.L_26:
        /*004c*/ 	.word	0x00000000
        /*0050*/ 	.short	0x0000
        /*0052*/ 	.short	0x0000
        /*0054*/ 	.byte	0x00, 0xf5, 0x21, 0x00


	//----- nvinfo : EIATTR_SPARSE_MMA_MASK
	.align		4
.L_27:
        /*0058*/ 	.byte	0x03, 0x50
        /*005a*/ 	.short	0x0000


	//----- nvinfo : EIATTR_MAXREG_COUNT
	.align		4
        /*005c*/ 	.byte	0x03, 0x1b
        /*005e*/ 	.short	0x00ff


	//----- nvinfo : EIATTR_MERCURY_ISA_VERSION
	.align		4
        /*0060*/ 	.byte	0x03, 0x5f
        /*0062*/ 	.short	0x0101


	//----- nvinfo : EIATTR_VRC_CTA_INIT_COUNT
	.align		4
        /*0064*/ 	.byte	0x02, 0x4a
	.zero		1
	.zero		1


	//----- nvinfo : EIATTR_EXIT_INSTR_OFFSETS
	.align		4
        /*0068*/ 	.byte	0x04, 0x1c
        /*006a*/ 	.short	(.L_29 - .L_28)


	//   ....[0]....
.L_28:
        /*006c*/ 	.word	0x00000070


	//   ....[1]....
        /*0070*/ 	.word	0x00001240


	//   ....[2]....
        /*0074*/ 	.word	0x00001450


	//----- nvinfo : EIATTR_CRS_STACK_SIZE
	.align		4
.L_29:
        /*0078*/ 	.byte	0x04, 0x1e
        /*007a*/ 	.short	(.L_31 - .L_30)
.L_30:
        /*007c*/ 	.word	0x00000000


	//----- nvinfo : EIATTR_CBANK_PARAM_SIZE
	.align		4
.L_31:
        /*0080*/ 	.byte	0x03, 0x19
        /*0082*/ 	.short	0x0024


	//----- nvinfo : EIATTR_PARAM_CBANK
	.align		4
        /*0084*/ 	.byte	0x04, 0x0a
        /*0086*/ 	.short	(.L_33 - .L_32)
	.align		4
.L_32:
        /*0088*/ 	.word	index@(.nv.constant0._Z19mov_avg_cplx_kernelP6float2PfS0_S1_i)
        /*008c*/ 	.short	0x0380
        /*008e*/ 	.short	0x0024


	//----- nvinfo : EIATTR_SW_WAR
	.align		4
.L_33:
        /*0090*/ 	.byte	0x04, 0x36
        /*0092*/ 	.short	(.L_35 - .L_34)
.L_34:
        /*0094*/ 	.word	0x00000008
.L_35:


//--------------------- .nv.info._Z15corr_abs_kernelP6float2S0_Pfi --------------------------
	.section	.nv.info._Z15corr_abs_kernelP6float2S0_Pfi,"",@"SHT_CUDA_INFO"
	.sectionflags	@""
	.align	4


	//----- nvinfo : EIATTR_CUDA_API_VERSION
	.align		4
        /*0000*/ 	.byte	0x04, 0x37
        /*0002*/ 	.short	(.L_37 - .L_36)
.L_36:
        /*0004*/ 	.word	0x00000082


	//----- nvinfo : EIATTR_KPARAM_INFO
	.align		4
.L_37:
        /*0008*/ 	.byte	0x04, 0x17
        /*000a*/ 	.short	(.L_39 - .L_38)
.L_38:
        /*000c*/ 	.word	0x00000000
        /*0010*/ 	.short	0x0003
        /*0012*/ 	.short	0x0018
        /*0014*/ 	.byte	0x00, 0xf0, 0x11, 0x00


	//----- nvinfo : EIATTR_KPARAM_INFO
	.align		4
.L_39:
        /*0018*/ 	.byte	0x04, 0x17
        /*001a*/ 	.short	(.L_41 - .L_40)
.L_40:
        /*001c*/ 	.word	0x00000000
        /*0020*/ 	.short	0x0002
        /*0022*/ 	.short	0x0010
        /*0024*/ 	.byte	0x00, 0xf5, 0x21, 0x00


	//----- nvinfo : EIATTR_KPARAM_INFO
	.align		4
.L_41:
        /*0028*/ 	.byte	0x04, 0x17
        /*002a*/ 	.short	(.L_43 - .L_42)
.L_42:
        /*002c*/ 	.word	0x00000000
        /*0030*/ 	.short	0x0001
        /*0032*/ 	.short	0x0008
        /*0034*/ 	.byte	0x00, 0xf5, 0x21, 0x00


	//----- nvinfo : EIATTR_KPARAM_INFO
	.align		4
.L_43:
        /*0038*/ 	.byte	0x04, 0x17
        /*003a*/ 	.short	(.L_45 - .L_44)
.L_44:
        /*003c*/ 	.word	0x00000000
        /*0040*/ 	.short	0x0000
        /*0042*/ 	.short	0x0000
        /*0044*/ 	.byte	0x00, 0xf5, 0x21, 0x00


	//----- nvinfo : EIATTR_SPARSE_MMA_MASK
	.align		4
.L_45:
        /*0048*/ 	.byte	0x03, 0x50
        /*004a*/ 	.short	0x0000


	//----- nvinfo : EIATTR_MAXREG_COUNT
	.align		4
        /*004c*/ 	.byte	0x03, 0x1b
        /*004e*/ 	.short	0x00ff


	//----- nvinfo : EIATTR_MERCURY_ISA_VERSION
	.align		4
        /*0050*/ 	.byte	0x03, 0x5f
        /*0052*/ 	.short	0x0101


	//----- nvinfo : EIATTR_VRC_CTA_INIT_COUNT
	.align		4
        /*0054*/ 	.byte	0x02, 0x4a
	.zero		1
	.zero		1


	//----- nvinfo : EIATTR_EXIT_INSTR_OFFSETS
	.align		4
        /*0058*/ 	.byte	0x04, 0x1c
        /*005a*/ 	.short	(.L_47 - .L_46)


	//   ....[0]....
.L_46:
        /*005c*/ 	.word	0x00000070


	//   ....[1]....
        /*0060*/ 	.word	0x00000190


	//----- nvinfo : EIATTR_CBANK_PARAM_SIZE
	.align		4
.L_47:
        /*0064*/ 	.byte	0x03, 0x19
        /*0066*/ 	.short	0x001c


	//----- nvinfo : EIATTR_PARAM_CBANK
	.align		4
        /*0068*/ 	.byte	0x04, 0x0a
        /*006a*/ 	.short	(.L_49 - .L_48)
	.align		4
.L_48:
        /*006c*/ 	.word	index@(.nv.constant0._Z15corr_abs_kernelP6float2S0_Pfi)
        /*0070*/ 	.short	0x0380
        /*0072*/ 	.short	0x001c


	//----- nvinfo : EIATTR_SW_WAR
	.align		4
.L_49:
        /*0074*/ 	.byte	0x04, 0x36
        /*0076*/ 	.short	(.L_51 - .L_50)
.L_50:
        /*0078*/ 	.word	0x00000008
.L_51:


//--------------------- .nv.callgraph             --------------------------
	.section	.nv.callgraph,"",@"SHT_CUDA_CALLGRAPH"
	.align	4
	.sectionentsize	8
	.align		4
        /*0000*/ 	.word	0x00000000
	.align		4
        /*0004*/ 	.word	0xffffffff
	.align		4
        /*0008*/ 	.word	0x00000000
	.align		4
        /*000c*/ 	.word	0xfffffffe
	.align		4
        /*0010*/ 	.word	0x00000000
	.align		4
        /*0014*/ 	.word	0xfffffffd
	.align		4
        /*0018*/ 	.word	0x00000000
	.align		4
        /*001c*/ 	.word	0xfffffffc


//--------------------- .text._Z19mov_avg_cplx_kernelP6float2PfS0_S1_i --------------------------
	.section	.text._Z19mov_avg_cplx_kernelP6float2PfS0_S1_i,"ax",@progbits
	.align	128
        .global         _Z19mov_avg_cplx_kernelP6float2PfS0_S1_i
        .type           _Z19mov_avg_cplx_kernelP6float2PfS0_S1_i,@function
        .size           _Z19mov_avg_cplx_kernelP6float2PfS0_S1_i,(.L_x_20 - _Z19mov_avg_cplx_kernelP6float2PfS0_S1_i)
        .other          _Z19mov_avg_cplx_kernelP6float2PfS0_S1_i,@"STO_CUDA_ENTRY STV_DEFAULT"
_Z19mov_avg_cplx_kernelP6float2PfS0_S1_i:
.text._Z19mov_avg_cplx_kernelP6float2PfS0_S1_i:
[----:B------:R-:W-:Y:S01]  /*0000*/  LDC R1, c[0x0][0x37c] ;  /* 0x0000df00ff017b82 */ /* 0x000fe20000000800 */
[----:B------:R-:W0:Y:S07]  /*0010*/  S2R R3, SR_TID.X ;  /* 0x0000000000037919 */ /* 0x000e2e0000002100 */
[----:B------:R-:W0:Y:S01]  /*0020*/  S2UR UR4, SR_CTAID.X ;  /* 0x00000000000479c3 */ /* 0x000e220000002500 */
[----:B------:R-:W1:Y:S07]  /*0030*/  LDCU UR5, c[0x0][0x3a0] ;  /* 0x00007400ff0577ac */ /* 0x000e6e0008000800 */
[----:B------:R-:W0:Y:S02]  /*0040*/  LDC R0, c[0x0][0x360] ;  /* 0x0000d800ff007b82 */ /* 0x000e240000000800 */
[----:B0-----:R-:W-:-:S05]  /*0050*/  IMAD R0, R0, UR4, R3 ;  /* 0x0000000400007c24 */ /* 0x001fca000f8e0203 */
[----:B-1----:R-:W-:-:S13]  /*0060*/  ISETP.GE.AND P0, PT, R0, UR5, PT ;  /* 0x0000000500007c0c */ /* 0x002fda000bf06270 */
[----:B------:R-:W-:Y:S05]  /*0070*/  @P0 EXIT ;  /* 0x000000000000094d */ /* 0x000fea0003800000 */
[----:B------:R-:W0:Y:S01]  /*0080*/  LDC.64 R8, c[0x0][0x380] ;  /* 0x0000e000ff087b82 */ /* 0x000e220000000a00 */
[----:B------:R-:W1:Y:S07]  /*0090*/  LDCU.64 UR4, c[0x0][0x358] ;  /* 0x00006b00ff0477ac */ /* 0x000e6e0008000a00 */
[----:B------:R-:W2:Y:S01]  /*00a0*/  LDC.64 R6, c[0x0][0x388] ;  /* 0x0000e200ff067b82 */ /* 0x000ea20000000a00 */
[----:B0-----:R-:W-:-:S05]  /*00b0*/  IMAD.WIDE R8, R0, 0x8, R8 ;  /* 0x0000000800087825 */ /* 0x001fca00078e0208 */
[----:B-1----:R-:W3:Y:S04]  /*00c0*/  LDG.E.64 R14, desc[UR4][R8.64] ;  /* 0x00000004080e7981 */ /* 0x002ee8000c1e1b00 */
[----:B------:R-:W4:Y:S04]  /*00d0*/  LDG.E.64 R4, desc[UR4][R8.64+0x8] ;  /* 0x0000080408047981 */ /* 0x000f28000c1e1b00 */
[----:B------:R-:W5:Y:S04]  /*00e0*/  LDG.E.64 R2, desc[UR4][R8.64+0x10] ;  /* 0x0000100408027981 */ /* 0x000f68000c1e1b00 */
[----:B------:R-:W5:Y:S04]  /*00f0*/  LDG.E.64 R16, desc[UR4][R8.64+0x18] ;  /* 0x0000180408107981 */ /* 0x000f68000c1e1b00 */
[----:B------:R-:W5:Y:S04]  /*0100*/  LDG.E.64 R24, desc[UR4][R8.64+0x20] ;  /* 0x0000200408187981 */ /* 0x000f68000c1e1b00 */
[----:B------:R-:W5:Y:S04]  /*0110*/  LDG.E.64 R22, desc[UR4][R8.64+0x28] ;  /* 0x0000280408167981 */ /* 0x000f68000c1e1b00 */
[----:B------:R-:W5:Y:S04]  /*0120*/  LDG.E.64 R20, desc[UR4][R8.64+0x30] ;  /* 0x0000300408147981 */ /* 0x000f68000c1e1b00 */
[----:B------:R-:W5:Y:S01]  /*0130*/  LDG.E.64 R10, desc[UR4][R8.64+0x38] ;  /* 0x00003804080a7981 */ /* 0x000f62000c1e1b00 */
[----:B--2---:R-:W-:-:S03]  /*0140*/  IMAD.WIDE R6, R0, 0x4, R6 ;  /* 0x0000000400067825 */ /* 0x004fc600078e0206 */
[----:B------:R-:W2:Y:S01]  /*0150*/  LDG.E.64 R12, desc[UR4][R8.64+0x40] ;  /* 0x00004004080c7981 */ /* 0x000ea2000c1e1b00 */
[----:B---3--:R-:W-:Y:S01]  /*0160*/  FADD R19, RZ, R14 ;  /* 0x0000000eff137221 */ /* 0x008fe20000000000 */
[----:B------:R-:W-:-:S03]  /*0170*/  FADD R14, RZ, R15 ;  /* 0x0000000fff0e7221 */ /* 0x000fc60000000000 */
[----:B----4-:R-:W-:Y:S01]  /*0180*/  FADD R19, R19, R4 ;  /* 0x0000000413137221 */ /* 0x010fe20000000000 */
[----:B------:R-:W-:Y:S01]  /*0190*/  FADD R18, R14, R5 ;  /* 0x000000050e127221 */ /* 0x000fe20000000000 */
[----:B------:R-:W3:Y:S04]  /*01a0*/  LDG.E R4, desc[UR4][R6.64] ;  /* 0x0000000406047981 */ /* 0x000ee8000c1e1900 */
[----:B------:R-:W4:Y:S01]  /*01b0*/  LDG.E.64 R14, desc[UR4][R8.64+0x48] ;  /* 0x00004804080e7981 */ /* 0x000f22000c1e1b00 */
[----:B-----5:R-:W-:-:S03]  /*01c0*/  FADD R5, R19, R2 ;  /* 0x0000000213057221 */ /* 0x020fc60000000000 */
[----:B------:R-:W5:Y:S01]  /*01d0*/  LDG.E R2, desc[UR4][R6.64+0x4] ;  /* 0x0000040406027981 */ /* 0x000f62000c1e1900 */
[----:B------:R-:W-:Y:S01]  /*01e0*/  FADD R5, R5, R16 ;  /* 0x0000001005057221 */ /* 0x000fe20000000000 */
[----:B------:R-:W-:Y:S02]  /*01f0*/  FADD R26, R18, R3 ;  /* 0x00000003121a7221 */ /* 0x000fe40000000000 */
[----:B------:R-:W5:Y:S01]  /*0200*/  LDG.E.64 R18, desc[UR4][R8.64+0x50] ;  /* 0x0000500408127981 */ /* 0x000f62000c1e1b00 */
[----:B------:R-:W-:-:S03]  /*0210*/  FADD R27, R5, R24 ;  /* 0x00000018051b7221 */ /* 0x000fc60000000000 */
[----:B------:R-:W5:Y:S01]  /*0220*/  LDG.E R3, desc[UR4][R6.64+0x8] ;  /* 0x0000080406037981 */ /* 0x000f62000c1e1900 */
[----:B------:R-:W-:-:S03]  /*0230*/  FADD R26, R26, R17 ;  /* 0x000000111a1a7221 */ /* 0x000fc60000000000 */
[----:B------:R-:W5:Y:S01]  /*0240*/  LDG.E R5, desc[UR4][R6.64+0xc] ;  /* 0x00000c0406057981 */ /* 0x000f62000c1e1900 */
[----:B------:R-:W-:-:S03]  /*0250*/  FADD R26, R26, R25 ;  /* 0x000000191a1a7221 */ /* 0x000fc60000000000 */
[----:B------:R-:W5:Y:S01]  /*0260*/  LDG.E R24, desc[UR4][R6.64+0x10] ;  /* 0x0000100406187981 */ /* 0x000f62000c1e1900 */
[----:B------:R-:W-:Y:S01]  /*0270*/  FADD R27, R27, R22 ;  /* 0x000000161b1b7221 */ /* 0x000fe20000000000 */
[----:B------:R-:W-:Y:S02]  /*0280*/  FADD R26, R26, R23 ;  /* 0x000000171a1a7221 */ /* 0x000fe40000000000 */
[----:B------:R-:W5:Y:S01]  /*0290*/  LDG.E.64 R16, desc[UR4][R8.64+0x58] ;  /* 0x0000580408107981 */ /* 0x000f62000c1e1b00 */
[----:B------:R-:W-:Y:S01]  /*02a0*/  FADD R27, R27, R20 ;  /* 0x000000141b1b7221 */ /* 0x000fe20000000000 */
[----:B------:R-:W-:Y:S02]  /*02b0*/  FADD R26, R26, R21 ;  /* 0x000000151a1a7221 */ /* 0x000fe40000000000 */
[----:B------:R-:W5:Y:S01]  /*02c0*/  LDG.E R22, desc[UR4][R6.64+0x14] ;  /* 0x0000140406167981 */ /* 0x000f62000c1e1900 */
[----:B------:R-:W-:Y:S01]  /*02d0*/  FADD R27, R27, R10 ;  /* 0x0000000a1b1b7221 */ /* 0x000fe20000000000 */
[----:B------:R-:W-:-:S02]  /*02e0*/  FADD R26, R26, R11 ;  /* 0x0000000b1a1a7221 */ /* 0x000fc40000000000 */
[----:B------:R-:W5:Y:S04]  /*02f0*/  LDG.E R20, desc[UR4][R6.64+0x18] ;  /* 0x0000180406147981 */ /* 0x000f68000c1e1900 */
[----:B------:R-:W5:Y:S04]  /*0300*/  LDG.E.64 R10, desc[UR4][R8.64+0x60] ;  /* 0x00006004080a7981 */ /* 0x000f68000c1e1b00 */
[----:B------:R-:W5:Y:S04]  /*0310*/  LDG.E R21, desc[UR4][R6.64+0x1c] ;  /* 0x00001c0406157981 */ /* 0x000f68000c1e1900 */
[----:B------:R-:W5:Y:S01]  /*0320*/  LDG.E R23, desc[UR4][R6.64+0x20] ;  /* 0x0000200406177981 */ /* 0x000f62000c1e1900 */
[----:B--2---:R-:W-:Y:S01]  /*0330*/  FADD R26, R26, R13 ;  /* 0x0000000d1a1a7221 */ /* 0x004fe20000000000 */
[----:B------:R-:W-:-:S02]  /*0340*/  FADD R27, R27, R12 ;  /* 0x0000000c1b1b7221 */ /* 0x000fc40000000000 */
[----:B------:R-:W2:Y:S01]  /*0350*/  LDG.E.64 R12, desc[UR4][R8.64+0x68] ;  /* 0x00006804080c7981 */ /* 0x000ea2000c1e1b00 */
[----:B----4-:R-:W-:Y:S01]  /*0360*/  FADD R26, R26, R15 ;  /* 0x0000000f1a1a7221 */ /* 0x010fe20000000000 */
[----:B---3--:R-:W-:Y:S01]  /*0370*/  FADD R15, RZ, R4 ;  /* 0x00000004ff0f7221 */ /* 0x008fe20000000000 */
[----:B------:R-:W-:Y:S01]  /*0380*/  FADD R25, R27, R14 ;  /* 0x0000000e1b197221 */ /* 0x000fe20000000000 */
[----:B------:R-:W3:Y:S02]  /*0390*/  LDG.E R4, desc[UR4][R6.64+0x24] ;  /* 0x0000240406047981 */ /* 0x000ee4000c1e1900 */
[----:B-----5:R-:W-:Y:S02]  /*03a0*/  FADD R2, R15, R2 ;  /* 0x000000020f027221 */ /* 0x020fe40000000000 */
[----:B------:R-:W4:Y:S01]  /*03b0*/  LDG.E.64 R14, desc[UR4][R8.64+0x70] ;  /* 0x00007004080e7981 */ /* 0x000f22000c1e1b00 */
[----:B------:R-:W-:Y:S01]  /*03c0*/  FADD R25, R25, R18 ;  /* 0x0000001219197221 */ /* 0x000fe20000000000 */
[----:B------:R-:W-:-:S02]  /*03d0*/  FADD R26, R26, R19 ;  /* 0x000000131a1a7221 */ /* 0x000fc40000000000 */
[----:B------:R-:W5:Y:S01]  /*03e0*/  LDG.E R18, desc[UR4][R6.64+0x28] ;  /* 0x0000280406127981 */ /* 0x000f62000c1e1900 */
[----:B------:R-:W-:-:S03]  /*03f0*/  FADD R28, R2, R3 ;  /* 0x00000003021c7221 */ /* 0x000fc60000000000 */
[----:B------:R-:W5:Y:S01]  /*0400*/  LDG.E.64 R2, desc[UR4][R8.64+0x78] ;  /* 0x0000780408027981 */ /* 0x000f62000c1e1b00 */
[----:B------:R-:W-:-:S03]  /*0410*/  FADD R19, R28, R5 ;  /* 0x000000051c137221 */ /* 0x000fc60000000000 */
[----:B------:R-:W5:Y:S01]  /*0420*/  LDG.E R5, desc[UR4][R6.64+0x2c] ;  /* 0x00002c0406057981 */ /* 0x000f62000c1e1900 */
[----:B------:R-:W-:-:S03]  /*0430*/  FADD R27, R19, R24 ;  /* 0x00000018131b7221 */ /* 0x000fc60000000000 */
        /* <DEDUP_REMOVED lines=8> */
[----:B------:R-:W-:Y:S01]  /*04c0*/  FADD R25, R25, R10 ;  /* 0x0000000a19197221 */ /* 0x000fe20000000000 */
[----:B------:R-:W-:Y:S02]  /*04d0*/  FADD R10, R24, R21 ;  /* 0x00000015180a7221 */ /* 0x000fe40000000000 */
[----:B------:R-:W5:Y:S04]  /*04e0*/  LDG.E R21, desc[UR4][R6.64+0x3c] ;  /* 0x00003c0406157981 */ /* 0x000f68000c1e1900 */
[----:B------:R-:W5:Y:S01]  /*04f0*/  LDG.E R24, desc[UR4][R6.64+0x40] ;  /* 0x0000400406187981 */ /* 0x000f62000c1e1900 */
[----:B------:R-:W-:Y:S01]  /*0500*/  FADD R26, R26, R11 ;  /* 0x0000000b1a1a7221 */ /* 0x000fe20000000000 */
[----:B------:R-:W-:-:S02]  /*0510*/  FADD R23, R10, R23 ;  /* 0x000000170a177221 */ /* 0x000fc40000000000 */
[----:B------:R-:W5:Y:S01]  /*0520*/  LDG.E.64 R10, desc[UR4][R8.64+0x88] ;  /* 0x00008804080a7981 */ /* 0x000f62000c1e1b00 */
[----:B--2---:R-:W-:Y:S01]  /*0530*/  FADD R25, R25, R12 ;  /* 0x0000000c19197221 */ /* 0x004fe20000000000 */
[----:B------:R-:W-:Y:S02]  /*0540*/  FADD R26, R26, R13 ;  /* 0x0000000d1a1a7221 */ /* 0x000fe40000000000 */
[----:B------:R-:W2:Y:S04]  /*0550*/  LDG.E R12, desc[UR4][R6.64+0x44] ;  /* 0x00004404060c7981 */ /* 0x000ea8000c1e1900 */
[----:B------:R-:W2:Y:S01]  /*0560*/  LDG.E R13, desc[UR4][R6.64+0x4c] ;  /* 0x00004c04060d7981 */ /* 0x000ea2000c1e1900 */
[----:B---3--:R-:W-:-:S03]  /*0570*/  FADD R23, R23, R4 ;  /* 0x0000000417177221 */ /* 0x008fc60000000000 */
[----:B------:R-:W3:Y:S01]  /*0580*/  LDG.E R4, desc[UR4][R6.64+0x48] ;  /* 0x0000480406047981 */ /* 0x000ee2000c1e1900 */
[----:B----4-:R-:W-:Y:S01]  /*0590*/  FADD R25, R25, R14 ;  /* 0x0000000e19197221 */ /* 0x010fe20000000000 */
[----:B------:R-:W-:Y:S02]  /*05a0*/  FADD R26, R26, R15 ;  /* 0x0000000f1a1a7221 */ /* 0x000fe40000000000 */
[----:B------:R-:W4:Y:S01]  /*05b0*/  LDG.E.64 R14, desc[UR4][R8.64+0x90] ;  /* 0x00009004080e7981 */ /* 0x000f22000c1e1b00 */
[----:B-----5:R-:W-:-:S04]  /*05c0*/  FADD R18, R23, R18 ;  /* 0x0000001217127221 */ /* 0x020fc80000000000 */
[----:B------:R-:W-:Y:S02]  /*05d0*/  FADD R18, R18, R5 ;  /* 0x0000000512127221 */ /* 0x000fe40000000000 */
[----:B------:R-:W5:Y:S01]  /*05e0*/  LDG.E R5, desc[UR4][R6.64+0x50] ;  /* 0x0000500406057981 */ /* 0x000f62000c1e1900 */
[----:B------:R-:W-:Y:S01]  /*05f0*/  FADD R23, R25, R2 ;  /* 0x0000000219177221 */ /* 0x000fe20000000000 */
[----:B------:R-:W-:Y:S01]  /*0600*/  FADD R26, R26, R3 ;  /* 0x000000031a1a7221 */ /* 0x000fe20000000000 */
[----:B------:R-:W-:Y:S01]  /*0610*/  FADD R19, R18, R19 ;  /* 0x0000001312137221 */ /* 0x000fe20000000000 */
[----:B------:R-:W5:Y:S04]  /*0620*/  LDG.E.64 R2, desc[UR4][R8.64+0x98] ;  /* 0x0000980408027981 */ /* 0x000f68000c1e1b00 */
[----:B------:R-:W5:Y:S01]  /*0630*/  LDG.E R18, desc[UR4][R6.64+0x54] ;  /* 0x0000540406127981 */ /* 0x000f62000c1e1900 */
[----:B------:R-:W-:Y:S01]  /*0640*/  FADD R23, R23, R16 ;  /* 0x0000001017177221 */ /* 0x000fe20000000000 */
[----:B------:R-:W-:Y:S01]  /*0650*/  FADD R26, R26, R17 ;  /* 0x000000111a1a7221 */ /* 0x000fe20000000000 */
[----:B------:R-:W-:Y:S01]  /*0660*/  FADD R25, R19, R22 ;  /* 0x0000001613197221 */ /* 0x000fe20000000000 */
[----:B------:R-:W5:Y:S04]  /*0670*/  LDG.E.64 R16, desc[UR4][R8.64+0xa0] ;  /* 0x0000a00408107981 */ /* 0x000f68000c1e1b00 */
[----:B------:R-:W5:Y:S01]  /*0680*/  LDG.E R19, desc[UR4][R6.64+0x58] ;  /* 0x0000580406137981 */ /* 0x000f62000c1e1900 */
[----:B------:R-:W-:-:S03]  /*0690*/  FADD R22, R25, R20 ;  /* 0x0000001419167221 */ /* 0x000fc60000000000 */
[----:B------:R-:W5:Y:S01]  /*06a0*/  LDG.E R20, desc[UR4][R6.64+0x5c] ;  /* 0x00005c0406147981 */ /* 0x000f62000c1e1900 */
[----:B------:R-:W-:-:S03]  /*06b0*/  FADD R25, R22, R21 ;  /* 0x0000001516197221 */ /* 0x000fc60000000000 */
[----:B------:R-:W5:Y:S01]  /*06c0*/  LDG.E R21, desc[UR4][R6.64+0x60] ;  /* 0x0000600406157981 */ /* 0x000f62000c1e1900 */
[----:B------:R-:W-:-:S03]  /*06d0*/  FADD R27, R25, R24 ;  /* 0x00000018191b7221 */ /* 0x000fc60000000000 */
[----:B------:R-:W5:Y:S01]  /*06e0*/  LDG.E R24, desc[UR4][R6.64+0x64] ;  /* 0x0000640406187981 */ /* 0x000f62000c1e1900 */
[----:B------:R-:W-:-:S03]  /*06f0*/  FADD R25, R23, R10 ;  /* 0x0000000a17197221 */ /* 0x000fc60000000000 */
[----:B------:R-:W5:Y:S01]  /*0700*/  LDG.E R10, desc[UR4][R6.64+0x68] ;  /* 0x00006804060a7981 */ /* 0x000f62000c1e1900 */
[----:B--2---:R-:W-:Y:S01]  /*0710*/  FADD R27, R27, R12 ;  /* 0x0000000c1b1b7221 */ /* 0x004fe20000000000 */
[----:B------:R-:W-:Y:S02]  /*0720*/  FADD R26, R26, R11 ;  /* 0x0000000b1a1a7221 */ /* 0x000fe40000000000 */
[----:B------:R-:W2:Y:S04]  /*0730*/  LDG.E.64 R22, desc[UR4][R8.64+0xa8] ;  /* 0x0000a80408167981 */ /* 0x000ea8000c1e1b00 */
[----:B------:R-:W2:Y:S01]  /*0740*/  LDG.E R11, desc[UR4][R6.64+0x70] ;  /* 0x00007004060b7981 */ /* 0x000ea2000c1e1900 */
[----:B---3--:R-:W-:-:S03]  /*0750*/  FADD R12, R27, R4 ;  /* 0x000000041b0c7221 */ /* 0x008fc60000000000 */
[----:B------:R-:W3:Y:S01]  /*0760*/  LDG.E R4, desc[UR4][R6.64+0x6c] ;  /* 0x00006c0406047981 */ /* 0x000ee2000c1e1900 */
[----:B----4-:R-:W-:Y:S01]  /*0770*/  FADD R25, R25, R14 ;  /* 0x0000000e19197221 */ /* 0x010fe20000000000 */
[----:B------:R-:W-:Y:S01]  /*0780*/  FADD R14, R26, R15 ;  /* 0x0000000f1a0e7221 */ /* 0x000fe20000000000 */
[----:B------:R-:W-:Y:S02]  /*0790*/  FADD R26, R12, R13 ;  /* 0x0000000d0c1a7221 */ /* 0x000fe40000000000 */
[----:B------:R-:W4:Y:S02]  /*07a0*/  LDG.E.64 R12, desc[UR4][R8.64+0xb0] ;  /* 0x0000b004080c7981 */ /* 0x000f24000c1e1b00 */
[----:B-----5:R-:W-:Y:S02]  /*07b0*/  FADD R15, R26, R5 ;  /* 0x000000051a0f7221 */ /* 0x020fe40000000000 */
[----:B------:R-:W5:Y:S01]  /*07c0*/  LDG.E R5, desc[UR4][R6.64+0x74] ;  /* 0x0000740406057981 */ /* 0x000f62000c1e1900 */
[----:B------:R-:W-:Y:S01]  /*07d0*/  FADD R25, R25, R2 ;  /* 0x0000000219197221 */ /* 0x000fe20000000000 */
[----:B------:R-:W-:-:S02]  /*07e0*/  FADD R14, R14, R3 ;  /* 0x000000030e0e7221 */ /* 0x000fc40000000000 */
[----:B------:R-:W5:Y:S01]  /*07f0*/  LDG.E.64 R2, desc[UR4][R8.64+0xb8] ;  /* 0x0000b80408027981 */ /* 0x000f62000c1e1b00 */
[----:B------:R-:W-:-:S03]  /*0800*/  FADD R28, R15, R18 ;  /* 0x000000120f1c7221 */ /* 0x000fc60000000000 */
[----:B------:R-:W5:Y:S01]  /*0810*/  LDG.E R18, desc[UR4][R6.64+0x78] ;  /* 0x0000780406127981 */ /* 0x000f62000c1e1900 */
[----:B------:R-:W-:Y:S01]  /*0820*/  FADD R25, R25, R16 ;  /* 0x0000001019197221 */ /* 0x000fe20000000000 */
[----:B------:R-:W-:Y:S02]  /*0830*/  FADD R26, R14, R17 ;  /* 0x000000110e1a7221 */ /* 0x000fe40000000000 */
[----:B------:R-:W5:Y:S01]  /*0840*/  LDG.E R16, desc[UR4][R6.64+0x7c] ;  /* 0x00007c0406107981 */ /* 0x000f62000c1e1900 */
[----:B------:R-:W-:-:S03]  /*0850*/  FADD R19, R28, R19 ;  /* 0x000000131c137221 */ /* 0x000fc60000000000 */
[----:B------:R-:W5:Y:S01]  /*0860*/  LDG.E.64 R14, desc[UR4][R8.64+0xc0] ;  /* 0x0000c004080e7981 */ /* 0x000f62000c1e1b00 */
        /* <DEDUP_REMOVED lines=8> */
[----:B--2---:R-:W-:-:S03]  /*08f0*/  FADD R25, R25, R22 ;  /* 0x0000001619197221 */ /* 0x004fc60000000000 */
[----:B------:R-:W2:Y:S01]  /*0900*/  LDG.E.64 R20, desc[UR4][R8.64+0xc8] ;  /* 0x0000c80408147981 */ /* 0x000ea2000c1e1b00 */
[----:B------:R-:W-:Y:S01]  /*0910*/  FADD R26, R26, R23 ;  /* 0x000000171a1a7221 */ /* 0x000fe20000000000 */
[----:B---3--:R-:W-:Y:S02]  /*0920*/  FADD R22, R27, R4 ;  /* 0x000000041b167221 */ /* 0x008fe40000000000 */
[----:B------:R-:W3:Y:S02]  /*0930*/  LDG.E R4, desc[UR4][R6.64+0x90] ;  /* 0x0000900406047981 */ /* 0x000ee4000c1e1900 */
[----:B------:R-:W-:Y:S02]  /*0940*/  FADD R22, R22, R11 ;  /* 0x0000000b16167221 */ /* 0x000fe40000000000 */
[----:B------:R-:W3:Y:S01]  /*0950*/  LDG.E R11, desc[UR4][R6.64+0x94] ;  /* 0x00009404060b7981 */ /* 0x000ee2000c1e1900 */
[----:B----4-:R-:W-:Y:S01]  /*0960*/  FADD R23, R25, R12 ;  /* 0x0000000c19177221 */ /* 0x010fe20000000000 */
[----:B------:R-:W-:-:S02]  /*0970*/  FADD R26, R26, R13 ;  /* 0x0000000d1a1a7221 */ /* 0x000fc40000000000 */
        /* <DEDUP_REMOVED lines=26> */
[----:B------:R-:W-:Y:S01]  /*0b20*/  FADD R20, R20, R11 ;  /* 0x0000000b14147221 */ /* 0x000fe20000000000 */
[----:B----4-:R-:W-:Y:S01]  /*0b30*/  FADD R25, R25, R12 ;  /* 0x0000000c19197221 */ /* 0x010fe20000000000 */
[----:B------:R-:W-:Y:S02]  /*0b40*/  FADD R26, R26, R13 ;  /* 0x0000000d1a1a7221 */ /* 0x000fe40000000000 */
[----:B------:R-:W4:Y:S01]  /*0b50*/  LDG.E.64 R12, desc[UR4][R8.64+0xf0] ;  /* 0x0000f004080c7981 */ /* 0x000f22000c1e1b00 */
[----:B-----5:R-:W-:-:S03]  /*0b60*/  FADD R11, R20, R5 ;  /* 0x00000005140b7221 */ /* 0x020fc60000000000 */
[----:B------:R-:W5:Y:S01]  /*0b70*/  LDG.E R5, desc[UR4][R6.64+0xb8] ;  /* 0x0000b80406057981 */ /* 0x000f62000c1e1900 */
[----:B------:R-:W-:-:S03]  /*0b80*/  FADD R25, R25, R2 ;  /* 0x0000000219197221 */ /* 0x000fc60000000000 */
[----:B------:R-:W5:Y:S01]  /*0b90*/  LDG.E.64 R20, desc[UR4][R8.64+0xf8] ;  /* 0x0000f80408147981 */ /* 0x000f62000c1e1b00 */
[----:B------:R-:W-:-:S03]  /*0ba0*/  FADD R11, R11, R18 ;  /* 0x000000120b0b7221 */ /* 0x000fc60000000000 */
[----:B------:R-:W5:Y:S01]  /*0bb0*/  LDG.E R2, desc[UR4][R6.64+0xbc] ;  /* 0x0000bc0406027981 */ /* 0x000f62000c1e1900 */
[----:B------:R-:W-:Y:S01]  /*0bc0*/  FADD R26, R26, R3 ;  /* 0x000000031a1a7221 */ /* 0x000fe20000000000 */
[----:B------:R-:W-:Y:S02]  /*0bd0*/  FADD R16, R11, R16 ;  /* 0x000000100b107221 */ /* 0x000fe40000000000 */
[----:B------:R-:W5:Y:S01]  /*0be0*/  LDG.E R3, desc[UR4][R6.64+0xc0] ;  /* 0x0000c00406037981 */ /* 0x000f62000c1e1900 */
[----:B------:R-:W-:-:S03]  /*0bf0*/  FADD R25, R25, R14 ;  /* 0x0000000e19197221 */ /* 0x000fc60000000000 */
[----:B------:R-:W5:Y:S01]  /*0c00*/  LDG.E R11, desc[UR4][R6.64+0xc4] ;  /* 0x0000c404060b7981 */ /* 0x000f62000c1e1900 */
[----:B------:R-:W-:-:S03]  /*0c10*/  FADD R14, R16, R17 ;  /* 0x00000011100e7221 */ /* 0x000fc60000000000 */
[----:B------:R-:W5:Y:S01]  /*0c20*/  LDG.E R18, desc[UR4][R6.64+0xc8] ;  /* 0x0000c80406127981 */ /* 0x000f62000c1e1900 */
[----:B------:R-:W-:-:S03]  /*0c30*/  FADD R19, R14, R19 ;  /* 0x000000130e137221 */ /* 0x000fc60000000000 */
[----:B------:R-:W5:Y:S01]  /*0c40*/  LDG.E.64 R16, desc[UR4][R8.64+0x100] ;  /* 0x0001000408107981 */ /* 0x000f62000c1e1b00 */
[----:B------:R-:W-:-:S03]  /*0c50*/  FADD R27, R19, R24 ;  /* 0x00000018131b7221 */ /* 0x000fc60000000000 */
[----:B------:R-:W5:Y:S01]  /*0c60*/  LDG.E R19, desc[UR4][R6.64+0xcc] ;  /* 0x0000cc0406137981 */ /* 0x000f62000c1e1900 */
[----:B------:R-:W-:-:S03]  /*0c70*/  FADD R26, R26, R15 ;  /* 0x0000000f1a1a7221 */ /* 0x000fc60000000000 */
[----:B------:R-:W5:Y:S01]  /*0c80*/  LDG.E.64 R14, desc[UR4][R8.64+0x108] ;  /* 0x00010804080e7981 */ /* 0x000f62000c1e1b00 */
[----:B------:R-:W-:-:S03]  /*0c90*/  FADD R27, R27, R10 ;  /* 0x0000000a1b1b7221 */ /* 0x000fc60000000000 */
[----:B------:R-:W5:Y:S01]  /*0ca0*/  LDG.E R10, desc[UR4][R6.64+0xd0] ;  /* 0x0000d004060a7981 */ /* 0x000f62000c1e1900 */
[----:B--2---:R-:W-:Y:S01]  /*0cb0*/  FADD R25, R25, R22 ;  /* 0x0000001619197221 */ /* 0x004fe20000000000 */
[----:B------:R-:W-:Y:S02]  /*0cc0*/  FADD R24, R26, R23 ;  /* 0x000000171a187221 */ /* 0x000fe40000000000 */
[----:B------:R-:W2:Y:S01]  /*0cd0*/  LDG.E.64 R22, desc[UR4][R8.64+0x110] ;  /* 0x0001100408167981 */ /* 0x000ea2000c1e1b00 */
[----:B---3--:R-:W-:-:S03]  /*0ce0*/  FADD R26, R27, R4 ;  /* 0x000000041b1a7221 */ /* 0x008fc60000000000 */
[----:B------:R-:W3:Y:S01]  /*0cf0*/  LDG.E R4, desc[UR4][R6.64+0xd4] ;  /* 0x0000d40406047981 */ /* 0x000ee2000c1e1900 */
[----:B----4-:R-:W-:Y:S01]  /*0d00*/  FADD R25, R25, R12 ;  /* 0x0000000c19197221 */ /* 0x010fe20000000000 */
[----:B-----5:R-:W-:Y:S02]  /*0d10*/  FADD R27, R26, R5 ;  /* 0x000000051a1b7221 */ /* 0x020fe40000000000 */
[----:B------:R-:W4:Y:S01]  /*0d20*/  LDG.E R5, desc[UR4][R6.64+0xd8] ;  /* 0x0000d80406057981 */ /* 0x000f22000c1e1900 */
[----:B------:R-:W-:Y:S01]  /*0d30*/  FADD R25, R25, R20 ;  /* 0x0000001419197221 */ /* 0x000fe20000000000 */
[----:B------:R-:W-:Y:S02]  /*0d40*/  FADD R24, R24, R13 ;  /* 0x0000000d18187221 */ /* 0x000fe40000000000 */
[----:B------:R-:W5:Y:S01]  /*0d50*/  LDG.E R26, desc[UR4][R6.64+0xfc] ;  /* 0x0000fc04061a7981 */ /* 0x000f62000c1e1900 */
[----:B------:R-:W-:-:S03]  /*0d60*/  FADD R20, R27, R2 ;  /* 0x000000021b147221 */ /* 0x000fc60000000000 */
[----:B------:R-:W5:Y:S01]  /*0d70*/  LDG.E R2, desc[UR4][R6.64+0xdc] ;  /* 0x0000dc0406027981 */ /* 0x000f62000c1e1900 */
[----:B------:R-:W-:-:S03]  /*0d80*/  FADD R20, R20, R3 ;  /* 0x0000000314147221 */ /* 0x000fc60000000000 */
[----:B------:R-:W5:Y:S04]  /*0d90*/  LDG.E.64 R12, desc[UR4][R8.64+0x118] ;  /* 0x00011804080c7981 */ /* 0x000f68000c1e1b00 */
[----:B------:R-:W5:Y:S01]  /*0da0*/  LDG.E R3, desc[UR4][R6.64+0xe0] ;  /* 0x0000e00406037981 */ /* 0x000f62000c1e1900 */
[----:B------:R-:W-:Y:S01]  /*0db0*/  FADD R27, R20, R11 ;  /* 0x0000000b141b7221 */ /* 0x000fe20000000000 */
[----:B------:R-:W-:Y:S02]  /*0dc0*/  FADD R24, R24, R21 ;  /* 0x0000001518187221 */ /* 0x000fe40000000000 */
[----:B------:R-:W5:Y:S01]  /*0dd0*/  LDG.E R11, desc[UR4][R6.64+0xe4] ;  /* 0x0000e404060b7981 */ /* 0x000f62000c1e1900 */
[----:B------:R-:W-:Y:S01]  /*0de0*/  FADD R25, R25, R16 ;  /* 0x0000001019197221 */ /* 0x000fe20000000000 */
[----:B------:R-:W-:-:S02]  /*0df0*/  FADD R16, R27, R18 ;  /* 0x000000121b107221 */ /* 0x000fc40000000000 */
[----:B------:R-:W5:Y:S01]  /*0e00*/  LDG.E.64 R20, desc[UR4][R8.64+0x120] ;  /* 0x0001200408147981 */ /* 0x000f62000c1e1b00 */
        /* <DEDUP_REMOVED lines=9> */
[----:B------:R-:W5:Y:S04]  /*0ea0*/  LDG.E.64 R14, desc[UR4][R8.64+0x130] ;  /* 0x00013004080e7981 */ /* 0x000f68000c1e1b00 */
[----:B------:R-:W5:Y:S01]  /*0eb0*/  LDG.E R10, desc[UR4][R6.64+0xf4] ;  /* 0x0000f404060a7981 */ /* 0x000f62000c1e1900 */
[----:B--2---:R-:W-:-:S03]  /*0ec0*/  FADD R27, R25, R22 ;  /* 0x00000016191b7221 */ /* 0x004fc60000000000 */
[----:B------:R-:W2:Y:S01]  /*0ed0*/  LDG.E R25, desc[UR4][R6.64+0xf8] ;  /* 0x0000f80406197981 */ /* 0x000ea2000c1e1900 */
[----:B------:R-:W-:-:S03]  /*0ee0*/  FADD R28, R28, R23 ;  /* 0x000000171c1c7221 */ /* 0x000fc60000000000 */
[----:B------:R-:W2:Y:S01]  /*0ef0*/  LDG.E.64 R6, desc[UR4][R8.64+0x150] ;  /* 0x0001500408067981 */ /* 0x000ea2000c1e1b00 */
[----:B---3--:R-:W-:-:S04]  /*0f00*/  FADD R4, R29, R4 ;  /* 0x000000041d047221 */ /* 0x008fc80000000000 */
[----:B----4-:R-:W-:Y:S02]  /*0f10*/  FADD R23, R4, R5 ;  /* 0x0000000504177221 */ /* 0x010fe40000000000 */
[----:B------:R-:W3:Y:S02]  /*0f20*/  LDG.E.64 R4, desc[UR4][R8.64+0x138] ;  /* 0x0001380408047981 */ /* 0x000ee4000c1e1b00 */
[----:B-----5:R-:W-:Y:S02]  /*0f30*/  FADD R2, R23, R2 ;  /* 0x0000000217027221 */ /* 0x020fe40000000000 */
[----:B------:R-:W4:Y:S01]  /*0f40*/  LDG.E.64 R22, desc[UR4][R8.64+0x140] ;  /* 0x0001400408167981 */ /* 0x000f22000c1e1b00 */
[----:B------:R-:W-:Y:S01]  /*0f50*/  FADD R27, R27, R12 ;  /* 0x0000000c1b1b7221 */ /* 0x000fe20000000000 */
[----:B------:R-:W-:Y:S02]  /*0f60*/  FADD R12, R2, R3 ;  /* 0x00000003020c7221 */ /* 0x000fe40000000000 */
[----:B------:R-:W5:Y:S02]  /*0f70*/  LDG.E.64 R2, desc[UR4][R8.64+0x148] ;  /* 0x0001480408027981 */ /* 0x000f64000c1e1b00 */
[----:B------:R-:W-:Y:S01]  /*0f80*/  FADD R11, R12, R11 ;  /* 0x0000000b0c0b7221 */ /* 0x000fe20000000000 */
[----:B------:R-:W-:-:S02]  /*0f90*/  FADD R28, R28, R13 ;  /* 0x0000000d1c1c7221 */ /* 0x000fc40000000000 */
[----:B------:R-:W5:Y:S01]  /*0fa0*/  LDG.E.64 R12, desc[UR4][R8.64+0x158] ;  /* 0x00015804080c7981 */ /* 0x000f62000c1e1b00 */
[----:B------:R-:W-:Y:S01]  /*0fb0*/  FADD R27, R27, R20 ;  /* 0x000000141b1b7221 */ /* 0x000fe20000000000 */
[----:B------:R-:W-:Y:S01]  /*0fc0*/  FADD R18, R11, R18 ;  /* 0x000000120b127221 */ /* 0x000fe20000000000 */
[----:B------:R-:W-:Y:S02]  /*0fd0*/  FADD R28, R28, R21 ;  /* 0x000000151c1c7221 */ /* 0x000fe40000000000 */
[----:B------:R-:W5:Y:S01]  /*0fe0*/  LDG.E.64 R20, desc[UR4][R8.64+0x178] ;  /* 0x0001780408147981 */ /* 0x000f62000c1e1b00 */
[----:B------:R-:W-:-:S03]  /*0ff0*/  FADD R11, R18, R19 ;  /* 0x00000013120b7221 */ /* 0x000fc60000000000 */
[----:B------:R-:W5:Y:S01]  /*1000*/  LDG.E.64 R18, desc[UR4][R8.64+0x160] ;  /* 0x0001600408127981 */ /* 0x000f62000c1e1b00 */
[----:B------:R-:W-:Y:S01]  /*1010*/  FADD R27, R27, R16 ;  /* 0x000000101b1b7221 */ /* 0x000fe20000000000 */
[----:B------:R-:W-:Y:S02]  /*1020*/  FADD R28, R28, R17 ;  /* 0x000000111c1c7221 */ /* 0x000fe40000000000 */
[----:B------:R-:W5:Y:S01]  /*1030*/  LDG.E.64 R16, desc[UR4][R8.64+0x168] ;  /* 0x0001680408107981 */ /* 0x000f62000c1e1b00 */
[----:B------:R-:W-:Y:S01]  /*1040*/  FADD R11, R11, R24 ;  /* 0x000000180b0b7221 */ /* 0x000fe20000000000 */
[----:B------:R-:W-:-:S03]  /*1050*/  FADD R27, R27, R14 ;  /* 0x0000000e1b1b7221 */ /* 0x000fc60000000000 */
[----:B------:R-:W-:Y:S02]  /*1060*/  FADD R14, R11, R10 ;  /* 0x0000000a0b0e7221 */ /* 0x000fe40000000000 */
[----:B------:R-:W5:Y:S02]  /*1070*/  LDG.E.64 R10, desc[UR4][R8.64+0x170] ;  /* 0x00017004080a7981 */ /* 0x000f64000c1e1b00 */
[----:B--2---:R-:W-:-:S04]  /*1080*/  FADD R25, R14, R25 ;  /* 0x000000190e197221 */ /* 0x004fc80000000000 */
[----:B------:R-:W-:Y:S01]  /*1090*/  FADD R26, R25, R26 ;  /* 0x0000001a191a7221 */ /* 0x000fe20000000000 */
[----:B------:R-:W-:-:S04]  /*10a0*/  FADD R28, R28, R15 ;  /* 0x0000000f1c1c7221 */ /* 0x000fc80000000000 */
[----:B------:R-:W-:Y:S01]  /*10b0*/  FSETP.NEU.AND P0, PT, R26, RZ, PT ;  /* 0x000000ff1a00720b */ /* 0x000fe20003f0d000 */
[----:B---3--:R-:W-:Y:S01]  /*10c0*/  FADD R27, R27, R4 ;  /* 0x000000041b1b7221 */ /* 0x008fe20000000000 */
[----:B------:R-:W-:Y:S02]  /*10d0*/  FADD R28, R28, R5 ;  /* 0x000000051c1c7221 */ /* 0x000fe40000000000 */
[----:B------:R-:W0:Y:S01]  /*10e0*/  LDC.64 R4, c[0x0][0x390] ;  /* 0x0000e400ff047b82 */ /* 0x000e220000000a00 */
[----:B----4-:R-:W-:Y:S01]  /*10f0*/  FADD R27, R27, R22 ;  /* 0x000000161b1b7221 */ /* 0x010fe20000000000 */
[----:B------:R-:W-:-:S03]  /*1100*/  FADD R28, R28, R23 ;  /* 0x000000171c1c7221 */ /* 0x000fc60000000000 */
[----:B-----5:R-:W-:Y:S01]  /*1110*/  FADD R27, R27, R2 ;  /* 0x000000021b1b7221 */ /* 0x020fe20000000000 */
[----:B------:R-:W-:-:S03]  /*1120*/  FADD R28, R28, R3 ;  /* 0x000000031c1c7221 */ /* 0x000fc60000000000 */
[----:B------:R-:W1:Y:S01]  /*1130*/  @!P0 LDC.64 R2, c[0x0][0x398] ;  /* 0x0000e600ff028b82 */ /* 0x000e620000000a00 */
[----:B------:R-:W-:Y:S01]  /*1140*/  FADD R27, R27, R6 ;  /* 0x000000061b1b7221 */ /* 0x000fe20000000000 */
[----:B------:R-:W-:-:S03]  /*1150*/  FADD R28, R28, R7 ;  /* 0x000000071c1c7221 */ /* 0x000fc60000000000 */
[----:B------:R-:W-:Y:S01]  /*1160*/  FADD R27, R27, R12 ;  /* 0x0000000c1b1b7221 */ /* 0x000fe20000000000 */
[----:B------:R-:W-:-:S03]  /*1170*/  FADD R28, R28, R13 ;  /* 0x0000000d1c1c7221 */ /* 0x000fc60000000000 */
[----:B------:R-:W-:Y:S01]  /*1180*/  FADD R27, R27, R18 ;  /* 0x000000121b1b7221 */ /* 0x000fe20000000000 */
[----:B------:R-:W-:-:S03]  /*1190*/  FADD R28, R28, R19 ;  /* 0x000000131c1c7221 */ /* 0x000fc60000000000 */
[----:B------:R-:W-:Y:S01]  /*11a0*/  FADD R27, R27, R16 ;  /* 0x000000101b1b7221 */ /* 0x000fe20000000000 */
[----:B------:R-:W-:Y:S01]  /*11b0*/  FADD R28, R28, R17 ;  /* 0x000000111c1c7221 */ /* 0x000fe20000000000 */
[----:B0-----:R-:W-:-:S04]  /*11c0*/  IMAD.WIDE R4, R0, 0x8, R4 ;  /* 0x0000000800047825 */ /* 0x001fc800078e0204 */
[----:B-1----:R-:W-:-:S04]  /*11d0*/  @!P0 IMAD.WIDE R2, R0, 0x4, R2 ;  /* 0x0000000400028825 */ /* 0x002fc800078e0202 */
[----:B------:R-:W-:Y:S01]  /*11e0*/  FADD R27, R27, R10 ;  /* 0x0000000a1b1b7221 */ /* 0x000fe20000000000 */
[----:B------:R-:W-:-:S03]  /*11f0*/  FADD R28, R28, R11 ;  /* 0x0000000b1c1c7221 */ /* 0x000fc60000000000 */
[----:B------:R-:W-:Y:S01]  /*1200*/  FADD R20, R27, R20 ;  /* 0x000000141b147221 */ /* 0x000fe20000000000 */
[----:B------:R-:W-:-:S05]  /*1210*/  FADD R21, R28, R21 ;  /* 0x000000151c157221 */ /* 0x000fca0000000000 */
[----:B------:R0:W-:Y:S04]  /*1220*/  STG.E.64 desc[UR4][R4.64], R20 ;  /* 0x0000001404007986 */ /* 0x0001e8000c101b04 */
[----:B------:R0:W-:Y:S01]  /*1230*/  @!P0 STG.E desc[UR4][R2.64], RZ ;  /* 0x000000ff02008986 */ /* 0x0001e2000c101904 */
[----:B------:R-:W-:Y:S05]  /*1240*/  @!P0 EXIT ;  /* 0x000000000000894d */ /* 0x000fea0003800000 */
[----:B0-----:R-:W-:Y:S01]  /*1250*/  FMUL R20, R20, R20 ;  /* 0x0000001414147220 */ /* 0x001fe20000400000 */
[----:B------:R-:W-:Y:S03]  /*1260*/  BSSY.RECONVERGENT B0, `(.L_x_0) ;  /* 0x000000e000007945 */ /* 0x000fe60003800200 */
[----:B------:R-:W-:-:S04]  /*1270*/  FFMA R2, R21, R21, R20 ;  /* 0x0000001515027223 */ /* 0x000fc80000000014 */
[----:B------:R0:W1:Y:S01]  /*1280*/  MUFU.RSQ R3, R2 ;  /* 0x0000000200037308 */ /* 0x0000620000001400 */
[----:B------:R-:W-:-:S04]  /*1290*/  IADD3 R4, PT, PT, R2, -0xd000000, RZ ;  /* 0xf300000002047810 */ /* 0x000fc80007ffe0ff */
[----:B------:R-:W-:-:S13]  /*12a0*/  ISETP.GT.U32.AND P0, PT, R4, 0x727fffff, PT ;  /* 0x727fffff0400780c */ /* 0x000fda0003f04070 */
[----:B01----:R-:W-:Y:S05]  /*12b0*/  @!P0 BRA `(.L_x_1) ;  /* 0x0000000000108947 */ /* 0x003fea0003800000 */
[----:B------:R-:W-:-:S07]  /*12c0*/  MOV R8, 0x12e0 ;  /* 0x000012e000087802 */ /* 0x000fce0000000f00 */
[----:B------:R-:W-:Y:S05]  /*12d0*/  CALL.REL.NOINC `($__internal_0_$__cuda_sm20_sqrt_rn_f32_slowpath) ;  /* 0x0000000000607944 */ /* 0x000fea0003c00000 */
[----:B------:R-:W-:Y:S01]  /*12e0*/  MOV R3, R4 ;  /* 0x0000000400037202 */ /* 0x000fe20000000f00 */
[----:B------:R-:W-:Y:S06]  /*12f0*/  BRA `(.L_x_2) ;  /* 0x0000000000107947 */ /* 0x000fec0003800000 */
.L_x_1:
[----:B------:R-:W-:Y:S01]  /*1300*/  FMUL.FTZ R5, R2, R3 ;  /* 0x0000000302057220 */ /* 0x000fe20000410000 */
[----:B------:R-:W-:-:S03]  /*1310*/  FMUL.FTZ R3, R3, 0.5 ;  /* 0x3f00000003037820 */ /* 0x000fc60000410000 */
[----:B------:R-:W-:-:S04]  /*1320*/  FFMA R2, -R5, R5, R2 ;  /* 0x0000000505027223 */ /* 0x000fc80000000102 */
[----:B------:R-:W-:-:S07]  /*1330*/  FFMA R3, R2, R3, R5 ;  /* 0x0000000302037223 */ /* 0x000fce0000000005 */
.L_x_2:
[----:B------:R-:W-:Y:S05]  /*1340*/  BSYNC.RECONVERGENT B0 ;  /* 0x0000000000007941 */ /* 0x000fea0003800200 */
.L_x_0:
[----:B------:R-:W0:Y:S01]  /*1350*/  MUFU.RCP R5, R26 ;  /* 0x0000001a00057308 */ /* 0x000e220000001000 */
[----:B------:R-:W-:Y:S07]  /*1360*/  BSSY.RECONVERGENT B0, `(.L_x_3) ;  /* 0x000000b000007945 */ /* 0x000fee0003800200 */
[----:B------:R-:W1:Y:S01]  /*1370*/  FCHK P0, R3, R26 ;  /* 0x0000001a03007302 */ /* 0x000e620000000000 */
[----:B0-----:R-:W-:-:S04]  /*1380*/  FFMA R2, -R26, R5, 1 ;  /* 0x3f8000001a027423 */ /* 0x001fc80000000105 */
[----:B------:R-:W-:-:S04]  /*1390*/  FFMA R2, R5, R2, R5 ;  /* 0x0000000205027223 */ /* 0x000fc80000000005 */
[----:B------:R-:W-:-:S04]  /*13a0*/  FFMA R5, R2, R3, RZ ;  /* 0x0000000302057223 */ /* 0x000fc800000000ff */
[----:B------:R-:W-:-:S04]  /*13b0*/  FFMA R4, -R26, R5, R3 ;  /* 0x000000051a047223 */ /* 0x000fc80000000103 */
[----:B------:R-:W-:Y:S01]  /*13c0*/  FFMA R5, R2, R4, R5 ;  /* 0x0000000402057223 */ /* 0x000fe20000000005 */
[----:B-1----:R-:W-:Y:S06]  /*13d0*/  @!P0 BRA `(.L_x_4) ;  /* 0x00000000000c8947 */ /* 0x002fec0003800000 */
[----:B------:R-:W-:-:S07]  /*13e0*/  MOV R4, 0x1400 ;  /* 0x0000140000047802 */ /* 0x000fce0000000f00 */
[----:B------:R-:W-:Y:S05]  /*13f0*/  CALL.REL.NOINC `($__internal_1_$__cuda_sm3x_div_rn_noftz_f32_slowpath) ;  /* 0x0000000000747944 */ /* 0x000fea0003c00000 */
[----:B------:R-:W-:-:S07]  /*1400*/  MOV R5, R2 ;  /* 0x0000000200057202 */ /* 0x000fce0000000f00 */
.L_x_4:
[----:B------:R-:W-:Y:S05]  /*1410*/  BSYNC.RECONVERGENT B0 ;  /* 0x0000000000007941 */ /* 0x000fea0003800200 */
.L_x_3:
[----:B------:R-:W0:Y:S02]  /*1420*/  LDC.64 R2, c[0x0][0x398] ;  /* 0x0000e600ff027b82 */ /* 0x000e240000000a00 */
[----:B0-----:R-:W-:-:S05]  /*1430*/  IMAD.WIDE R2, R0, 0x4, R2 ;  /* 0x0000000400027825 */ /* 0x001fca00078e0202 */
[----:B------:R-:W-:Y:S01]  /*1440*/  STG.E desc[UR4][R2.64], R5 ;  /* 0x0000000502007986 */ /* 0x000fe2000c101904 */
[----:B------:R-:W-:Y:S05]  /*1450*/  EXIT ;  /* 0x000000000000794d */ /* 0x000fea0003800000 */
        .weak           $__internal_0_$__cuda_sm20_sqrt_rn_f32_slowpath
        .type           $__internal_0_$__cuda_sm20_sqrt_rn_f32_slowpath,@function
        .size           $__internal_0_$__cuda_sm20_sqrt_rn_f32_slowpath,($__internal_1_$__cuda_sm3x_div_rn_noftz_f32_slowpath - $__internal_0_$__cuda_sm20_sqrt_rn_f32_slowpath)
$__internal_0_$__cuda_sm20_sqrt_rn_f32_slowpath:
[----:B------:R-:W-:-:S13]  /*1460*/  LOP3.LUT P0, RZ, R2, 0x7fffffff, RZ, 0xc0, !PT ;  /* 0x7fffffff02ff7812 */ /* 0x000fda000780c0ff */
[----:B------:R-:W-:Y:S01]  /*1470*/  @!P0 MOV R3, R2 ;  /* 0x0000000200038202 */ /* 0x000fe20000000f00 */
[----:B------:R-:W-:Y:S06]  /*1480*/  @!P0 BRA `(.L_x_5) ;  /* 0x0000000000408947 */ /* 0x000fec0003800000 */
[----:B------:R-:W-:-:S13]  /*1490*/  FSETP.GEU.FTZ.AND P0, PT, R2, RZ, PT ;  /* 0x000000ff0200720b */ /* 0x000fda0003f1e000 */
[----:B------:R-:W-:Y:S01]  /*14a0*/  @!P0 MOV R3, 0x7fffffff ;  /* 0x7fffffff00038802 */ /* 0x000fe20000000f00 */
[----:B------:R-:W-:Y:S06]  /*14b0*/  @!P0 BRA `(.L_x_5) ;  /* 0x0000000000348947 */ /* 0x000fec0003800000 */
[----:B------:R-:W-:-:S13]  /*14c0*/  FSETP.GTU.FTZ.AND P0, PT, |R2|, +INF , PT ;  /* 0x7f8000000200780b */ /* 0x000fda0003f1c200 */
[----:B------:R-:W-:Y:S01]  /*14d0*/  @P0 FADD.FTZ R3, R2, 1 ;  /* 0x3f80000002030421 */ /* 0x000fe20000010000 */
[----:B------:R-:W-:Y:S06]  /*14e0*/  @P0 BRA `(.L_x_5) ;  /* 0x0000000000280947 */ /* 0x000fec0003800000 */
[----:B------:R-:W-:-:S13]  /*14f0*/  FSETP.NEU.FTZ.AND P0, PT, |R2|, +INF , PT ;  /* 0x7f8000000200780b */ /* 0x000fda0003f1d200 */
[----:B------:R-:W-:-:S04]  /*1500*/  @P0 FFMA R4, R2, 1.84467440737095516160e+19, RZ ;  /* 0x5f80000002040823 */ /* 0x000fc800000000ff */
[----:B------:R-:W0:Y:S02]  /*1510*/  @P0 MUFU.RSQ R3, R4 ;  /* 0x0000000400030308 */ /* 0x000e240000001400 */
[----:B0-----:R-:W-:Y:S01]  /*1520*/  @P0 FMUL.FTZ R5, R4, R3 ;  /* 0x0000000304050220 */ /* 0x001fe20000410000 */
[----:B------:R-:W-:Y:S01]  /*1530*/  @P0 FMUL.FTZ R7, R3, 0.5 ;  /* 0x3f00000003070820 */ /* 0x000fe20000410000 */
[----:B------:R-:W-:Y:S02]  /*1540*/  @!P0 MOV R3, R2 ;  /* 0x0000000200038202 */ /* 0x000fe40000000f00 */
[----:B------:R-:W-:-:S04]  /*1550*/  @P0 FADD.FTZ R6, -R5, -RZ ;  /* 0x800000ff05060221 */ /* 0x000fc80000010100 */
[----:B------:R-:W-:-:S04]  /*1560*/  @P0 FFMA R6, R5, R6, R4 ;  /* 0x0000000605060223 */ /* 0x000fc80000000004 */
[----:B------:R-:W-:-:S04]  /*1570*/  @P0 FFMA R6, R6, R7, R5 ;  /* 0x0000000706060223 */ /* 0x000fc80000000005 */
[----:B------:R-:W-:-:S07]  /*1580*/  @P0 FMUL.FTZ R3, R6, 2.3283064365386962891e-10 ;  /* 0x2f80000006030820 */ /* 0x000fce0000410000 */
.L_x_5:
[----:B------:R-:W-:Y:S01]  /*1590*/  MOV R4, R3 ;  /* 0x0000000300047202 */ /* 0x000fe20000000f00 */
[----:B------:R-:W-:Y:S01]  /*15a0*/  HFMA2 R3, -RZ, RZ, 0, 0 ;  /* 0x00000000ff037431 */ /* 0x000fe200000001ff */
[----:B------:R-:W-:-:S04]  /*15b0*/  MOV R2, R8 ;  /* 0x0000000800027202 */ /* 0x000fc80000000f00 */
[----:B------:R-:W-:Y:S05]  /*15c0*/  RET.REL.NODEC R2 `(_Z19mov_avg_cplx_kernelP6float2PfS0_S1_i) ;  /* 0xffffffe8028c7950 */ /* 0x000fea0003c3ffff */
        .weak           $__internal_1_$__cuda_sm3x_div_rn_noftz_f32_slowpath
        .type           $__internal_1_$__cuda_sm3x_div_rn_noftz_f32_slowpath,@function
        .size           $__internal_1_$__cuda_sm3x_div_rn_noftz_f32_slowpath,(.L_x_20 - $__internal_1_$__cuda_sm3x_div_rn_noftz_f32_slowpath)
$__internal_1_$__cuda_sm3x_div_rn_noftz_f32_slowpath:
[----:B------:R-:W-:Y:S01]  /*15d0*/  SHF.R.U32.HI R5, RZ, 0x17, R26 ;  /* 0x00000017ff057819 */ /* 0x000fe2000001161a */
[----:B------:R-:W-:Y:S01]  /*15e0*/  BSSY.RECONVERGENT B1, `(.L_x_6) ;  /* 0x0000063000017945 */ /* 0x000fe20003800200 */
[----:B------:R-:W-:Y:S02]  /*15f0*/  SHF.R.U32.HI R2, RZ, 0x17, R3 ;  /* 0x00000017ff027819 */ /* 0x000fe40000011603 */
[----:B------:R-:W-:Y:S02]  /*1600*/  LOP3.LUT R5, R5, 0xff, RZ, 0xc0, !PT ;  /* 0x000000ff05057812 */ /* 0x000fe400078ec0ff */
[----:B------:R-:W-:Y:S02]  /*1610*/  LOP3.LUT R8, R2, 0xff, RZ, 0xc0, !PT ;  /* 0x000000ff02087812 */ /* 0x000fe400078ec0ff */
[----:B------:R-:W-:Y:S02]  /*1620*/  IADD3 R7, PT, PT, R5, -0x1, RZ ;  /* 0xffffffff05077810 */ /* 0x000fe40007ffe0ff */
[----:B------:R-:W-:-:S02]  /*1630*/  IADD3 R9, PT, PT, R8, -0x1, RZ ;  /* 0xffffffff08097810 */ /* 0x000fc40007ffe0ff */
[----:B------:R-:W-:-:S04]  /*1640*/  ISETP.GT.U32.AND P0, PT, R7, 0xfd, PT ;  /* 0x000000fd0700780c */ /* 0x000fc80003f04070 */
[----:B------:R-:W-:-:S13]  /*1650*/  ISETP.GT.U32.OR P0, PT, R9, 0xfd, P0 ;  /* 0x000000fd0900780c */ /* 0x000fda0000704470 */
[----:B------:R-:W-:Y:S01]  /*1660*/  @!P0 MOV R6, RZ ;  /* 0x000000ff00068202 */ /* 0x000fe20000000f00 */
[----:B------:R-:W-:Y:S06]  /*1670*/  @!P0 BRA `(.L_x_7) ;  /* 0x0000000000608947 */ /* 0x000fec0003800000 */
[----:B------:R-:W-:Y:S02]  /*1680*/  FSETP.GTU.FTZ.AND P0, PT, |R3|, +INF , PT ;  /* 0x7f8000000300780b */ /* 0x000fe40003f1c200 */
[----:B------:R-:W-:Y:S02]  /*1690*/  FSETP.GTU.FTZ.AND P1, PT, |R26|, +INF , PT ;  /* 0x7f8000001a00780b */ /* 0x000fe40003f3c200 */
[----:B------:R-:W-:Y:S02]  /*16a0*/  MOV R2, R26 ;  /* 0x0000001a00027202 */ /* 0x000fe40000000f00 */
[----:B------:R-:W-:-:S13]  /*16b0*/  PLOP3.LUT P0, PT, P0, P1, PT, 0xf8, 0x8f ;  /* 0x00000000008f781c */ /* 0x000fda0000703f70 */
[----:B------:R-:W-:Y:S05]  /*16c0*/  @P0 BRA `(.L_x_8) ;  /* 0x00000004004c0947 */ /* 0x000fea0003800000 */
[----:B------:R-:W-:-:S13]  /*16d0*/  LOP3.LUT P0, RZ, R26, 0x7fffffff, R3, 0xc8, !PT ;  /* 0x7fffffff1aff7812 */ /* 0x000fda000780c803 */
[----:B------:R-:W-:Y:S05]  /*16e0*/  @!P0 BRA `(.L_x_9) ;  /* 0x00000004003c8947 */ /* 0x000fea0003800000 */
[C---:B------:R-:W-:Y:S02]  /*16f0*/  FSETP.NEU.FTZ.AND P2, PT, |R3|.reuse, +INF , PT ;  /* 0x7f8000000300780b */ /* 0x040fe40003f5d200 */
[----:B------:R-:W-:Y:S02]  /*1700*/  FSETP.NEU.FTZ.AND P1, PT, |R2|, +INF , PT ;  /* 0x7f8000000200780b */ /* 0x000fe40003f3d200 */
[----:B------:R-:W-:-:S11]  /*1710*/  FSETP.NEU.FTZ.AND P0, PT, |R3|, +INF , PT ;  /* 0x7f8000000300780b */ /* 0x000fd60003f1d200 */
[----:B------:R-:W-:Y:S05]  /*1720*/  @!P1 BRA !P2, `(.L_x_9) ;  /* 0x00000004002c9947 */ /* 0x000fea0005000000 */
[----:B------:R-:W-:-:S04]  /*1730*/  LOP3.LUT P2, RZ, R3, 0x7fffffff, RZ, 0xc0, !PT ;  /* 0x7fffffff03ff7812 */ /* 0x000fc8000784c0ff */
[----:B------:R-:W-:-:S13]  /*1740*/  PLOP3.LUT P1, PT, P1, P2, PT, 0x2f, 0xf2 ;  /* 0x0000000000f2781c */ /* 0x000fda0000f24577 */
[----:B------:R-:W-:Y:S05]  /*1750*/  @P1 BRA `(.L_x_10) ;  /* 0x0000000400181947 */ /* 0x000fea0003800000 */
[----:B------:R-:W-:-:S04]  /*1760*/  LOP3.LUT P1, RZ, R26, 0x7fffffff, RZ, 0xc0, !PT ;  /* 0x7fffffff1aff7812 */ /* 0x000fc8000782c0ff */
[----:B------:R-:W-:-:S13]  /*1770*/  PLOP3.LUT P0, PT, P0, P1, PT, 0x2f, 0xf2 ;  /* 0x0000000000f2781c */ /* 0x000fda0000702577 */
[----:B------:R-:W-:Y:S05]  /*1780*/  @P0 BRA `(.L_x_11) ;  /* 0x0000000400000947 */ /* 0x000fea0003800000 */
[----:B------:R-:W-:Y:S02]  /*1790*/  ISETP.GE.AND P0, PT, R9, RZ, PT ;  /* 0x000000ff0900720c */ /* 0x000fe40003f06270 */
[----:B------:R-:W-:-:S11]  /*17a0*/  ISETP.GE.AND P1, PT, R7, RZ, PT ;  /* 0x000000ff0700720c */ /* 0x000fd60003f26270 */
[----:B------:R-:W-:Y:S01]  /*17b0*/  @P0 MOV R6, RZ ;  /* 0x000000ff00060202 */ /* 0x000fe20000000f00 */
[----:B------:R-:W-:Y:S01]  /*17c0*/  @!P0 FFMA R3, R3, 1.84467440737095516160e+19, RZ ;  /* 0x5f80000003038823 */ /* 0x000fe200000000ff */
[----:B------:R-:W-:Y:S01]  /*17d0*/  @!P0 MOV R6, 0xffffffc0 ;  /* 0xffffffc000068802 */ /* 0x000fe20000000f00 */
[----:B------:R-:W-:-:S03]  /*17e0*/  @!P1 FFMA R26, R2, 1.84467440737095516160e+19, RZ ;  /* 0x5f800000021a9823 */ /* 0x000fc600000000ff */
[----:B------:R-:W-:-:S07]  /*17f0*/  @!P1 IADD3 R6, PT, PT, R6, 0x40, RZ ;  /* 0x0000004006069810 */ /* 0x000fce0007ffe0ff */
.L_x_7:
[----:B------:R-:W-:Y:S01]  /*1800*/  LEA R7, R5, 0xc0800000, 0x17 ;  /* 0xc080000005077811 */ /* 0x000fe200078eb8ff */
[----:B------:R-:W-:Y:S01]  /*1810*/  BSSY.RECONVERGENT B2, `(.L_x_12) ;  /* 0x0000036000027945 */ /* 0x000fe20003800200 */
[----:B------:R-:W-:Y:S02]  /*1820*/  IADD3 R8, PT, PT, R8, -0x7f, RZ ;  /* 0xffffff8108087810 */ /* 0x000fe40007ffe0ff */
[----:B------:R-:W-:Y:S02]  /*1830*/  IADD3 R7, PT, PT, -R7, R26, RZ ;  /* 0x0000001a07077210 */ /* 0x000fe40007ffe1ff */
[C---:B------:R-:W-:Y:S01]  /*1840*/  IADD3 R5, PT, PT, R8.reuse, 0x7f, -R5 ;  /* 0x0000007f08057810 */ /* 0x040fe20007ffe805 */
[----:B------:R-:W-:Y:S01]  /*1850*/  IMAD R2, R8, -0x800000, R3 ;  /* 0xff80000008027824 */ /* 0x000fe200078e0203 */
[----:B------:R-:W0:Y:S01]  /*1860*/  MUFU.RCP R9, R7 ;  /* 0x0000000700097308 */ /* 0x000e220000001000 */
[----:B------:R-:W-:Y:S01]  /*1870*/  FADD.FTZ R11, -R7, -RZ ;  /* 0x800000ff070b7221 */ /* 0x000fe20000010100 */
[----:B------:R-:W-:-:S03]  /*1880*/  IADD3 R5, PT, PT, R5, R6, RZ ;  /* 0x0000000605057210 */ /* 0x000fc60007ffe0ff */
[----:B0-----:R-:W-:-:S04]  /*1890*/  FFMA R10, R9, R11, 1 ;  /* 0x3f800000090a7423 */ /* 0x001fc8000000000b */
[----:B------:R-:W-:-:S04]  /*18a0*/  FFMA R12, R9, R10, R9 ;  /* 0x0000000a090c7223 */ /* 0x000fc80000000009 */
[----:B------:R-:W-:-:S04]  /*18b0*/  FFMA R3, R2, R12, RZ ;  /* 0x0000000c02037223 */ /* 0x000fc800000000ff */
[----:B------:R-:W-:-:S04]  /*18c0*/  FFMA R10, R11, R3, R2 ;  /* 0x000000030b0a7223 */ /* 0x000fc80000000002 */
[----:B------:R-:W-:-:S04]  /*18d0*/  FFMA R9, R12, R10, R3 ;  /* 0x0000000a0c097223 */ /* 0x000fc80000000003 */
[----:B------:R-:W-:-:S04]  /*18e0*/  FFMA R10, R11, R9, R2 ;  /* 0x000000090b0a7223 */ /* 0x000fc80000000002 */
[----:B------:R-:W-:-:S05]  /*18f0*/  FFMA R2, R12, R10, R9 ;  /* 0x0000000a0c027223 */ /* 0x000fca0000000009 */
[----:B------:R-:W-:-:S04]  /*1900*/  SHF.R.U32.HI R3, RZ, 0x17, R2 ;  /* 0x00000017ff037819 */ /* 0x000fc80000011602 */
[----:B------:R-:W-:-:S04]  /*1910*/  LOP3.LUT R3, R3, 0xff, RZ, 0xc0, !PT ;  /* 0x000000ff03037812 */ /* 0x000fc800078ec0ff */
[----:B------:R-:W-:-:S04]  /*1920*/  IADD3 R7, PT, PT, R3, R5, RZ ;  /* 0x0000000503077210 */ /* 0x000fc80007ffe0ff */
[----:B------:R-:W-:-:S04]  /*1930*/  IADD3 R3, PT, PT, R7, -0x1, RZ ;  /* 0xffffffff07037810 */ /* 0x000fc80007ffe0ff */
[----:B------:R-:W-:-:S13]  /*1940*/  ISETP.GE.U32.AND P0, PT, R3, 0xfe, PT ;  /* 0x000000fe0300780c */ /* 0x000fda0003f06070 */
[----:B------:R-:W-:Y:S05]  /*1950*/  @!P0 BRA `(.L_x_13) ;  /* 0x0000000000808947 */ /* 0x000fea0003800000 */
[----:B------:R-:W-:-:S13]  /*1960*/  ISETP.GT.AND P0, PT, R7, 0xfe, PT ;  /* 0x000000fe0700780c */ /* 0x000fda0003f04270 */
[----:B------:R-:W-:Y:S05]  /*1970*/  @P0 BRA `(.L_x_14) ;  /* 0x00000000006c0947 */ /* 0x000fea0003800000 */
[----:B------:R-:W-:-:S13]  /*1980*/  ISETP.GE.AND P0, PT, R7, 0x1, PT ;  /* 0x000000010700780c */ /* 0x000fda0003f06270 */
[----:B------:R-:W-:Y:S05]  /*1990*/  @P0 BRA `(.L_x_15) ;  /* 0x0000000000740947 */ /* 0x000fea0003800000 */
[----:B------:R-:W-:Y:S02]  /*19a0*/  ISETP.GE.AND P0, PT, R7, -0x18, PT ;  /* 0xffffffe80700780c */ /* 0x000fe40003f06270 */
[----:B------:R-:W-:-:S11]  /*19b0*/  LOP3.LUT R2, R2, 0x80000000, RZ, 0xc0, !PT ;  /* 0x8000000002027812 */ /* 0x000fd600078ec0ff */
[----:B------:R-:W-:Y:S05]  /*19c0*/  @!P0 BRA `(.L_x_15) ;  /* 0x0000000000688947 */ /* 0x000fea0003800000 */
[CCC-:B------:R-:W-:Y:S01]  /*19d0*/  FFMA.RZ R3, R12.reuse, R10.reuse, R9.reuse ;  /* 0x0000000a0c037223 */ /* 0x1c0fe2000000c009 */
[C---:B------:R-:W-:Y:S01]  /*19e0*/  IADD3 R8, PT, PT, R7.reuse, 0x20, RZ ;  /* 0x0000002007087810 */ /* 0x040fe20007ffe0ff */
[CCC-:B------:R-:W-:Y:S01]  /*19f0*/  FFMA.RM R6, R12.reuse, R10.reuse, R9.reuse ;  /* 0x0000000a0c067223 */ /* 0x1c0fe20000004009 */
[----:B------:R-:W-:Y:S02]  /*1a00*/  ISETP.NE.AND P2, PT, R7, RZ, PT ;  /* 0x000000ff0700720c */ /* 0x000fe40003f45270 */
[----:B------:R-:W-:Y:S01]  /*1a10*/  LOP3.LUT R5, R3, 0x7fffff, RZ, 0xc0, !PT ;  /* 0x007fffff03057812 */ /* 0x000fe200078ec0ff */
[----:B------:R-:W-:Y:S01]  /*1a20*/  FFMA.RP R3, R12, R10, R9 ;  /* 0x0000000a0c037223 */ /* 0x000fe20000008009 */
[----:B------:R-:W-:Y:S02]  /*1a30*/  ISETP.NE.AND P1, PT, R7, RZ, PT ;  /* 0x000000ff0700720c */ /* 0x000fe40003f25270 */
[----:B------:R-:W-:Y:S02]  /*1a40*/  LOP3.LUT R5, R5, 0x800000, RZ, 0xfc, !PT ;  /* 0x0080000005057812 */ /* 0x000fe400078efcff */
[----:B------:R-:W-:-:S02]  /*1a50*/  IADD3 R7, PT, PT, -R7, RZ, RZ ;  /* 0x000000ff07077210 */ /* 0x000fc40007ffe1ff */
[----:B------:R-:W-:Y:S02]  /*1a60*/  SHF.L.U32 R8, R5, R8, RZ ;  /* 0x0000000805087219 */ /* 0x000fe400000006ff */
[----:B------:R-:W-:Y:S02]  /*1a70*/  FSETP.NEU.FTZ.AND P0, PT, R3, R6, PT ;  /* 0x000000060300720b */ /* 0x000fe40003f1d000 */
[----:B------:R-:W-:Y:S02]  /*1a80*/  SEL R6, R7, RZ, P2 ;  /* 0x000000ff07067207 */ /* 0x000fe40001000000 */
[----:B------:R-:W-:Y:S02]  /*1a90*/  ISETP.NE.AND P1, PT, R8, RZ, P1 ;  /* 0x000000ff0800720c */ /* 0x000fe40000f25270 */
[----:B------:R-:W-:Y:S02]  /*1aa0*/  SHF.R.U32.HI R6, RZ, R6, R5 ;  /* 0x00000006ff067219 */ /* 0x000fe40000011605 */
[----:B------:R-:W-:-:S02]  /*1ab0*/  PLOP3.LUT P0, PT, P0, P1, PT, 0xf8, 0x8f ;  /* 0x00000000008f781c */ /* 0x000fc40000703f70 */
[----:B------:R-:W-:Y:S02]  /*1ac0*/  SHF.R.U32.HI R8, RZ, 0x1, R6 ;  /* 0x00000001ff087819 */ /* 0x000fe40000011606 */
[----:B------:R-:W-:-:S04]  /*1ad0*/  SEL R3, RZ, 0x1, !P0 ;  /* 0x00000001ff037807 */ /* 0x000fc80004000000 */
[----:B------:R-:W-:-:S04]  /*1ae0*/  LOP3.LUT R3, R3, 0x1, R8, 0xf8, !PT ;  /* 0x0000000103037812 */ /* 0x000fc800078ef808 */
[----:B------:R-:W-:-:S04]  /*1af0*/  LOP3.LUT R3, R3, R6, RZ, 0xc0, !PT ;  /* 0x0000000603037212 */ /* 0x000fc800078ec0ff */
[----:B------:R-:W-:-:S04]  /*1b00*/  IADD3 R3, PT, PT, R8, R3, RZ ;  /* 0x0000000308037210 */ /* 0x000fc80007ffe0ff */
[----:B------:R-:W-:Y:S01]  /*1b10*/  LOP3.LUT R2, R3, R2, RZ, 0xfc, !PT ;  /* 0x0000000203027212 */ /* 0x000fe200078efcff */
[----:B------:R-:W-:Y:S06]  /*1b20*/  BRA `(.L_x_15) ;  /* 0x0000000000107947 */ /* 0x000fec0003800000 */
.L_x_14:
[----:B------:R-:W-:-:S04]  /*1b30*/  LOP3.LUT R2, R2, 0x80000000, RZ, 0xc0, !PT ;  /* 0x8000000002027812 */ /* 0x000fc800078ec0ff */
[----:B------:R-:W-:Y:S01]  /*1b40*/  LOP3.LUT R2, R2, 0x7f800000, RZ, 0xfc, !PT ;  /* 0x7f80000002027812 */ /* 0x000fe200078efcff */
[----:B------:R-:W-:Y:S06]  /*1b50*/  BRA `(.L_x_15) ;  /* 0x0000000000047947 */ /* 0x000fec0003800000 */
.L_x_13:
[----:B------:R-:W-:-:S07]  /*1b60*/  LEA R2, R5, R2, 0x17 ;  /* 0x0000000205027211 */ /* 0x000fce00078eb8ff */
.L_x_15:
[----:B------:R-:W-:Y:S05]  /*1b70*/  BSYNC.RECONVERGENT B2 ;  /* 0x0000000000027941 */ /* 0x000fea0003800200 */
.L_x_12:
[----:B------:R-:W-:Y:S05]  /*1b80*/  BRA `(.L_x_16) ;  /* 0x0000000000207947 */ /* 0x000fea0003800000 */
.L_x_11:
[----:B------:R-:W-:-:S04]  /*1b90*/  LOP3.LUT R2, R26, 0x80000000, R3, 0x48, !PT ;  /* 0x800000001a027812 */ /* 0x000fc800078e4803 */
[----:B------:R-:W-:Y:S01]  /*1ba0*/  LOP3.LUT R2, R2, 0x7f800000, RZ, 0xfc, !PT ;  /* 0x7f80000002027812 */ /* 0x000fe200078efcff */
[----:B------:R-:W-:Y:S06]  /*1bb0*/  BRA `(.L_x_16) ;  /* 0x0000000000147947 */ /* 0x000fec0003800000 */
.L_x_10:
[----:B------:R-:W-:Y:S01]  /*1bc0*/  LOP3.LUT R2, R26, 0x80000000, R3, 0x48, !PT ;  /* 0x800000001a027812 */ /* 0x000fe200078e4803 */
[----:B------:R-:W-:Y:S06]  /*1bd0*/  BRA `(.L_x_16) ;  /* 0x00000000000c7947 */ /* 0x000fec0003800000 */
.L_x_9:
[----:B------:R-:W0:Y:S01]  /*1be0*/  MUFU.RSQ R2, -QNAN ;  /* 0xffc0000000027908 */ /* 0x000e220000001400 */
[----:B------:R-:W-:Y:S05]  /*1bf0*/  BRA `(.L_x_16) ;  /* 0x0000000000047947 */ /* 0x000fea0003800000 */
.L_x_8:
[----:B------:R-:W-:-:S07]  /*1c00*/  FADD.FTZ R2, R3, R2 ;  /* 0x0000000203027221 */ /* 0x000fce0000010000 */
.L_x_16:
[----:B------:R-:W-:Y:S05]  /*1c10*/  BSYNC.RECONVERGENT B1 ;  /* 0x0000000000017941 */ /* 0x000fea0003800200 */
.L_x_6:
[----:B------:R-:W-:-:S04]  /*1c20*/  HFMA2 R5, -RZ, RZ, 0, 0 ;  /* 0x00000000ff057431 */ /* 0x000fc800000001ff */
[----:B0-----:R-:W-:Y:S05]  /*1c30*/  RET.REL.NODEC R4 `(_Z19mov_avg_cplx_kernelP6float2PfS0_S1_i) ;  /* 0xffffffe004f07950 */ /* 0x001fea0003c3ffff */
.L_x_17:
[----:B------:R-:W-:-:S00]  /*1c40*/  BRA `(.L_x_17) ;  /* 0xfffffffc00fc7947 */ /* 0x000fc0000383ffff */
[----:B------:R-:W-:-:S00]  /*1c50*/  NOP ;  /* 0x0000000000007918 */ /* 0x000fc00000000000 */
        /* <DEDUP_REMOVED lines=10> */
.L_x_20:


//--------------------- .text._Z15corr_abs_kernelP6float2S0_Pfi --------------------------
	.section	.text._Z15corr_abs_kernelP6float2S0_Pfi,"ax",@progbits
	.align	128
        .global         _Z15corr_abs_kernelP6float2S0_Pfi
        .type           _Z15corr_abs_kernelP6float2S0_Pfi,@function
        .size           _Z15corr_abs_kernelP6float2S0_Pfi,(.L_x_22 - _Z15corr_abs_kernelP6float2S0_Pfi)
        .other          _Z15corr_abs_kernelP6float2S0_Pfi,@"STO_CUDA_ENTRY STV_DEFAULT"
_Z15corr_abs_kernelP6float2S0_Pfi:
.text._Z15corr_abs_kernelP6float2S0_Pfi:
        /* <DEDUP_REMOVED lines=10> */
[----:B------:R-:W2:Y:S08]  /*00a0*/  LDC.64 R4, c[0x0][0x390] ;  /* 0x0000e400ff047b82 */ /* 0x000eb00000000a00 */
[----:B------:R-:W3:Y:S01]  /*00b0*/  LDC.64 R6, c[0x0][0x388] ;  /* 0x0000e200ff067b82 */ /* 0x000ee20000000a00 */
[----:B0-----:R-:W-:-:S05]  /*00c0*/  IMAD.WIDE R2, R9, 0x8, R2 ;  /* 0x0000000809027825 */ /* 0x001fca00078e0202 */
[----:B-1----:R-:W4:Y:S04]  /*00d0*/  LDG.E.64 R10, desc[UR4][R2.64+0x80] ;  /* 0x00008004020a7981 */ /* 0x002f28000c1e1b00 */
[----:B------:R-:W4:Y:S01]  /*00e0*/  LDG.E.64 R12, desc[UR4][R2.64] ;  /* 0x00000004020c7981 */ /* 0x000f22000c1e1b00 */
[----:B--2---:R-:W-:-:S04]  /*00f0*/  IMAD.WIDE R4, R9, 0x4, R4 ;  /* 0x0000000409047825 */ /* 0x004fc800078e0204 */
[----:B---3--:R-:W-:-:S04]  /*0100*/  IMAD.WIDE R6, R9, 0x8, R6 ;  /* 0x0000000809067825 */ /* 0x008fc800078e0206 */
[-C--:B----4-:R-:W-:Y:S01]  /*0110*/  FMUL R15, R11, R13.reuse ;  /* 0x0000000d0b0f7220 */ /* 0x090fe20000400000 */
[CC--:B------:R-:W-:Y:S01]  /*0120*/  FMUL R0, R10.reuse, R13.reuse ;  /* 0x0000000d0a007220 */ /* 0x0c0fe20000400000 */
[----:B------:R-:W-:Y:S02]  /*0130*/  FMUL R13, R13, R13 ;  /* 0x0000000d0d0d7220 */ /* 0x000fe40000400000 */
[-C--:B------:R-:W-:Y:S01]  /*0140*/  FFMA R10, R10, R12.reuse, R15 ;  /* 0x0000000c0a0a7223 */ /* 0x080fe2000000000f */
[-C--:B------:R-:W-:Y:S01]  /*0150*/  FFMA R11, R11, R12.reuse, -R0 ;  /* 0x0000000c0b0b7223 */ /* 0x080fe20000000800 */
[----:B------:R-:W-:-:S05]  /*0160*/  FFMA R13, R12, R12, R13 ;  /* 0x0000000c0c0d7223 */ /* 0x000fca000000000d */
[----:B------:R-:W-:Y:S04]  /*0170*/  STG.E desc[UR4][R4.64], R13 ;  /* 0x0000000d04007986 */ /* 0x000fe8000c101904 */
[----:B------:R-:W-:Y:S01]  /*0180*/  STG.E.64 desc[UR4][R6.64], R10 ;  /* 0x0000000a06007986 */ /* 0x000fe2000c101b04 */
[----:B------:R-:W-:Y:S05]  /*0190*/  EXIT ;  /* 0x000000000000794d */ /* 0x000fea0003800000 */
.L_x_18:
        /* <DEDUP_REMOVED lines=14> */
.L_x_22:


//--------------------- .nv.shared.reserved.0     --------------------------
	.section	.nv.shared.reserved.0,"aw",@nobits
	.weak		__nv_reservedSMEM_offset_0_alias
	.size		__nv_reservedSMEM_offset_0_alias, 0, 64
	.other		__nv_reservedSMEM_offset_0_alias,@"STO_CUDA_RESERVED_SHARED STV_DEFAULT"
__nv_reservedSMEM_offset_0_alias:
	.zero		0
	.zero		64


//--------------------- .nv.constant0._Z19mov_avg_cplx_kernelP6float2PfS0_S1_i --------------------------
	.section	.nv.constant0._Z19mov_avg_cplx_kernelP6float2PfS0_S1_i,"a",@progbits
	.sectionflags	@""
	.align	4
.nv.constant0._Z19mov_avg_cplx_kernelP6float2PfS0_S1_i:
	.zero		932


//--------------------- .nv.constant0._Z15corr_abs_kernelP6float2S0_Pfi --------------------------
	.section	.nv.constant0._Z15corr_abs_kernelP6float2S0_Pfi,"a",@progbits
	.sectionflags	@""
	.align	4
.nv.constant0._Z15corr_abs_kernelP6float2S0_Pfi:
	.zero		924


//--------------------- SYMBOLS --------------------------

	.type		.nv.reservedSmem.offset0,@object
	.size		.nv.reservedSmem.offset0,0x4
